//
// Generated by NVIDIA NVVM Compiler
//
// Compiler Build ID: CL-36424714
// Cuda compilation tools, release 13.0, V13.0.88
// Based on NVVM 20.0.0
//

.version 9.0
.target sm_100
.address_size 64

	// .globl	_Z9cspincudaPmS_P10SORTSTRUCTS1_
// _ZZ5mergePmS_jE5index has been demoted
// _ZZ5mergePmS_jE8min_data has been demoted
// _ZZ5mergePmS_jE9self_data has been demoted
.global .align 1 .b8 _ZN34_INTERNAL_645a31fe_4_k_cu_e23db3e04cuda3std3__45__cpo5beginE[1];
.global .align 1 .b8 _ZN34_INTERNAL_645a31fe_4_k_cu_e23db3e04cuda3std3__45__cpo3endE[1];
.global .align 1 .b8 _ZN34_INTERNAL_645a31fe_4_k_cu_e23db3e04cuda3std3__45__cpo6cbeginE[1];
.global .align 1 .b8 _ZN34_INTERNAL_645a31fe_4_k_cu_e23db3e04cuda3std3__45__cpo4cendE[1];
.global .align 1 .b8 _ZN34_INTERNAL_645a31fe_4_k_cu_e23db3e04cuda3std3__45__cpo6rbeginE[1];
.global .align 1 .b8 _ZN34_INTERNAL_645a31fe_4_k_cu_e23db3e04cuda3std3__45__cpo4rendE[1];
.global .align 1 .b8 _ZN34_INTERNAL_645a31fe_4_k_cu_e23db3e04cuda3std3__45__cpo7crbeginE[1];
.global .align 1 .b8 _ZN34_INTERNAL_645a31fe_4_k_cu_e23db3e04cuda3std3__45__cpo5crendE[1];
.global .align 1 .b8 _ZN34_INTERNAL_645a31fe_4_k_cu_e23db3e04cuda3std3__436_GLOBAL__N__645a31fe_4_k_cu_e23db3e06ignoreE[1];
.global .align 1 .b8 _ZN34_INTERNAL_645a31fe_4_k_cu_e23db3e04cuda3std3__419piecewise_constructE[1];
.global .align 1 .b8 _ZN34_INTERNAL_645a31fe_4_k_cu_e23db3e04cuda3std3__48in_placeE[1];
.global .align 1 .b8 _ZN34_INTERNAL_645a31fe_4_k_cu_e23db3e04cuda3std3__420unreachable_sentinelE[1];
.global .align 1 .b8 _ZN34_INTERNAL_645a31fe_4_k_cu_e23db3e04cuda3std3__47nulloptE[1];
.global .align 1 .b8 _ZN34_INTERNAL_645a31fe_4_k_cu_e23db3e04cuda3std3__48unexpectE[1];
.global .align 1 .b8 _ZN34_INTERNAL_645a31fe_4_k_cu_e23db3e04cuda3std6ranges3__45__cpo4swapE[1];
.global .align 1 .b8 _ZN34_INTERNAL_645a31fe_4_k_cu_e23db3e04cuda3std6ranges3__45__cpo9iter_moveE[1];
.global .align 1 .b8 _ZN34_INTERNAL_645a31fe_4_k_cu_e23db3e04cuda3std6ranges3__45__cpo5beginE[1];
.global .align 1 .b8 _ZN34_INTERNAL_645a31fe_4_k_cu_e23db3e04cuda3std6ranges3__45__cpo3endE[1];
.global .align 1 .b8 _ZN34_INTERNAL_645a31fe_4_k_cu_e23db3e04cuda3std6ranges3__45__cpo6cbeginE[1];
.global .align 1 .b8 _ZN34_INTERNAL_645a31fe_4_k_cu_e23db3e04cuda3std6ranges3__45__cpo4cendE[1];
.global .align 1 .b8 _ZN34_INTERNAL_645a31fe_4_k_cu_e23db3e04cuda3std6ranges3__45__cpo7advanceE[1];
.global .align 1 .b8 _ZN34_INTERNAL_645a31fe_4_k_cu_e23db3e04cuda3std6ranges3__45__cpo9iter_swapE[1];
.global .align 1 .b8 _ZN34_INTERNAL_645a31fe_4_k_cu_e23db3e04cuda3std6ranges3__45__cpo4nextE[1];
.global .align 1 .b8 _ZN34_INTERNAL_645a31fe_4_k_cu_e23db3e04cuda3std6ranges3__45__cpo4prevE[1];
.global .align 1 .b8 _ZN34_INTERNAL_645a31fe_4_k_cu_e23db3e04cuda3std6ranges3__45__cpo4dataE[1];
.global .align 1 .b8 _ZN34_INTERNAL_645a31fe_4_k_cu_e23db3e04cuda3std6ranges3__45__cpo5cdataE[1];
.global .align 1 .b8 _ZN34_INTERNAL_645a31fe_4_k_cu_e23db3e04cuda3std6ranges3__45__cpo4sizeE[1];
.global .align 1 .b8 _ZN34_INTERNAL_645a31fe_4_k_cu_e23db3e04cuda3std6ranges3__45__cpo5ssizeE[1];
.global .align 1 .b8 _ZN34_INTERNAL_645a31fe_4_k_cu_e23db3e04cuda3std6ranges3__45__cpo8distanceE[1];
.global .align 1 .b8 _ZN34_INTERNAL_645a31fe_4_k_cu_e23db3e06thrust24THRUST_300001_SM_1000_NS8cuda_cub3parE[1];
.global .align 1 .b8 _ZN34_INTERNAL_645a31fe_4_k_cu_e23db3e06thrust24THRUST_300001_SM_1000_NS8cuda_cub10par_nosyncE[1];
.global .align 1 .b8 _ZN34_INTERNAL_645a31fe_4_k_cu_e23db3e06thrust24THRUST_300001_SM_1000_NS6system6detail10sequential3seqE[1];
.global .align 1 .b8 _ZN34_INTERNAL_645a31fe_4_k_cu_e23db3e06thrust24THRUST_300001_SM_1000_NS6system3cpp3parE[1];
.global .align 1 .b8 _ZN34_INTERNAL_645a31fe_4_k_cu_e23db3e06thrust24THRUST_300001_SM_1000_NS12placeholders2_1E[1];
.global .align 1 .b8 _ZN34_INTERNAL_645a31fe_4_k_cu_e23db3e06thrust24THRUST_300001_SM_1000_NS12placeholders2_2E[1];
.global .align 1 .b8 _ZN34_INTERNAL_645a31fe_4_k_cu_e23db3e06thrust24THRUST_300001_SM_1000_NS12placeholders2_3E[1];
.global .align 1 .b8 _ZN34_INTERNAL_645a31fe_4_k_cu_e23db3e06thrust24THRUST_300001_SM_1000_NS12placeholders2_4E[1];
.global .align 1 .b8 _ZN34_INTERNAL_645a31fe_4_k_cu_e23db3e06thrust24THRUST_300001_SM_1000_NS12placeholders2_5E[1];
.global .align 1 .b8 _ZN34_INTERNAL_645a31fe_4_k_cu_e23db3e06thrust24THRUST_300001_SM_1000_NS12placeholders2_6E[1];
.global .align 1 .b8 _ZN34_INTERNAL_645a31fe_4_k_cu_e23db3e06thrust24THRUST_300001_SM_1000_NS12placeholders2_7E[1];
.global .align 1 .b8 _ZN34_INTERNAL_645a31fe_4_k_cu_e23db3e06thrust24THRUST_300001_SM_1000_NS12placeholders2_8E[1];
.global .align 1 .b8 _ZN34_INTERNAL_645a31fe_4_k_cu_e23db3e06thrust24THRUST_300001_SM_1000_NS12placeholders2_9E[1];
.global .align 1 .b8 _ZN34_INTERNAL_645a31fe_4_k_cu_e23db3e06thrust24THRUST_300001_SM_1000_NS12placeholders3_10E[1];
.global .align 1 .b8 _ZN34_INTERNAL_645a31fe_4_k_cu_e23db3e06thrust24THRUST_300001_SM_1000_NS3seqE[1];
.global .align 1 .b8 _ZN34_INTERNAL_645a31fe_4_k_cu_e23db3e06thrust24THRUST_300001_SM_1000_NS6deviceE[1];

.visible .entry _Z9cspincudaPmS_P10SORTSTRUCTS1_(
	.param .u64 .ptr .align 1 _Z9cspincudaPmS_P10SORTSTRUCTS1__param_0,
	.param .u64 .ptr .align 1 _Z9cspincudaPmS_P10SORTSTRUCTS1__param_1,
	.param .u64 .ptr .align 1 _Z9cspincudaPmS_P10SORTSTRUCTS1__param_2,
	.param .u64 .ptr .align 1 _Z9cspincudaPmS_P10SORTSTRUCTS1__param_3
)
{
	.reg .pred 	%p<25>;
	.reg .b32 	%r<138>;
	.reg .b64 	%rd<157>;
	// demoted variable
	.shared .align 4 .b8 _ZZ5mergePmS_jE5index[1536];
	// demoted variable
	.shared .align 4 .u32 _ZZ5mergePmS_jE8min_data;
	// demoted variable
	.shared .align 8 .b8 _ZZ5mergePmS_jE9self_data[3072];
	ld.param.u64 	%rd46, [_Z9cspincudaPmS_P10SORTSTRUCTS1__param_0];
	ld.param.u64 	%rd47, [_Z9cspincudaPmS_P10SORTSTRUCTS1__param_1];
	ld.param.u64 	%rd48, [_Z9cspincudaPmS_P10SORTSTRUCTS1__param_2];
	cvta.to.global.u64 	%rd1, %rd48;
	cvta.to.global.u64 	%rd2, %rd46;
	cvta.to.global.u64 	%rd3, %rd47;
	mov.u32 	%r41, %tid.x;
	mov.u32 	%r42, %ctaid.x;
	mov.u32 	%r43, %ntid.x;
	mov.u32 	%r44, %tid.y;
	mov.u32 	%r45, %ctaid.y;
	mov.u32 	%r46, %ntid.y;
	mad.lo.s32 	%r47, %r45, %r46, %r44;
	mov.u32 	%r48, %nctaid.x;
	mad.lo.s32 	%r49, %r47, %r48, %r42;
	mad.lo.s32 	%r50, %r49, %r43, %r41;
	cvt.u64.u32 	%rd4, %r50;
	mul.wide.u32 	%rd49, %r50, 8;
	add.s64 	%rd50, %rd1, %rd49;
	ld.global.u64 	%rd51, [%rd50];
	add.s64 	%rd5, %rd2, %rd49;
	st.global.u64 	[%rd5], %rd51;
	add.s32 	%r51, %r50, 384;
	cvt.u64.u32 	%rd6, %r51;
	mul.wide.u32 	%rd52, %r51, 8;
	add.s64 	%rd7, %rd1, %rd52;
	ld.global.u64 	%rd53, [%rd7];
	add.s64 	%rd8, %rd2, %rd52;
	st.global.u64 	[%rd8], %rd53;
	add.s32 	%r52, %r50, 768;
	cvt.u64.u32 	%rd9, %r52;
	mul.wide.u32 	%rd54, %r52, 8;
	add.s64 	%rd55, %rd1, %rd54;
	ld.global.u64 	%rd56, [%rd55];
	add.s64 	%rd10, %rd2, %rd54;
	st.global.u64 	[%rd10], %rd56;
	bar.sync 	0;
	mov.b64 	%rd148, 1;
$L__BB0_1:
	ld.global.u64 	%rd12, [%rd5];
	and.b64  	%rd57, %rd12, %rd148;
	setp.eq.s64 	%p1, %rd57, 0;
	mov.b32 	%r120, 0;
	mov.b32 	%r119, 384;
	@%p1 bra 	$L__BB0_3;
	shl.b64 	%rd58, %rd4, 3;
	add.s64 	%rd59, %rd3, %rd58;
	st.global.u64 	[%rd59], %rd12;
	mov.b32 	%r120, 384;
	mov.b32 	%r119, 0;
$L__BB0_3:
	ld.global.u64 	%rd15, [%rd8];
	and.b64  	%rd60, %rd15, %rd148;
	setp.eq.s64 	%p2, %rd60, 0;
	@%p2 bra 	$L__BB0_5;
	cvt.u32.u64 	%r57, %rd4;
	add.s32 	%r58, %r120, %r57;
	mul.wide.u32 	%rd61, %r58, 8;
	add.s64 	%rd62, %rd3, %rd61;
	st.global.u64 	[%rd62], %rd15;
	add.s32 	%r120, %r120, 384;
	bra.uni 	$L__BB0_6;
$L__BB0_5:
	cvt.u32.u64 	%r59, %rd4;
	add.s32 	%r60, %r119, %r59;
	mul.wide.u32 	%rd63, %r60, 8;
	add.s64 	%rd64, %rd2, %rd63;
	st.global.u64 	[%rd64], %rd15;
	add.s32 	%r119, %r119, 384;
$L__BB0_6:
	ld.global.u64 	%rd16, [%rd10];
	and.b64  	%rd65, %rd16, %rd148;
	setp.eq.s64 	%p3, %rd65, 0;
	@%p3 bra 	$L__BB0_8;
	cvt.u32.u64 	%r61, %rd4;
	add.s32 	%r62, %r120, %r61;
	mul.wide.u32 	%rd66, %r62, 8;
	add.s64 	%rd67, %rd3, %rd66;
	st.global.u64 	[%rd67], %rd16;
	add.s32 	%r120, %r120, 384;
	bra.uni 	$L__BB0_9;
$L__BB0_8:
	cvt.u32.u64 	%r63, %rd4;
	add.s32 	%r64, %r119, %r63;
	mul.wide.u32 	%rd68, %r64, 8;
	add.s64 	%rd69, %rd2, %rd68;
	st.global.u64 	[%rd69], %rd16;
	add.s32 	%r119, %r119, 384;
$L__BB0_9:
	setp.eq.s32 	%p4, %r120, 0;
	@%p4 bra 	$L__BB0_12;
	shl.b64 	%rd71, %rd4, 3;
	add.s64 	%rd150, %rd3, %rd71;
	cvt.u64.u32 	%rd72, %r119;
	add.s64 	%rd73, %rd4, %rd72;
	shl.b64 	%rd74, %rd73, 3;
	add.s64 	%rd149, %rd2, %rd74;
	mov.b64 	%rd151, 0;
$L__BB0_11:
	ld.global.u64 	%rd75, [%rd150];
	st.global.u64 	[%rd149], %rd75;
	add.s64 	%rd151, %rd151, 384;
	add.s64 	%rd150, %rd150, 3072;
	add.s64 	%rd149, %rd149, 3072;
	cvt.u64.u32 	%rd76, %r120;
	setp.lt.u64 	%p5, %rd151, %rd76;
	@%p5 bra 	$L__BB0_11;
$L__BB0_12:
	bar.sync 	0;
	shl.b64 	%rd148, %rd148, 1;
	setp.ne.s64 	%p6, %rd148, 0;
	@%p6 bra 	$L__BB0_1;
	cvt.u32.u64 	%r65, %rd4;
	shl.b32 	%r66, %r65, 2;
	mov.u32 	%r67, _ZZ5mergePmS_jE5index;
	add.s32 	%r11, %r67, %r66;
	mov.b32 	%r68, 0;
	st.shared.u32 	[%r11], %r68;
	bar.sync 	0;
	shl.b32 	%r69, %r65, 3;
	mov.u32 	%r70, _ZZ5mergePmS_jE9self_data;
	add.s32 	%r12, %r70, %r69;
	mov.b64 	%rd152, 0;
$L__BB0_14:
	mov.b64 	%rd153, 4294967295;
	st.shared.u64 	[%r12], %rd153;
	mov.b32 	%r72, -1;
	st.shared.u32 	[_ZZ5mergePmS_jE8min_data], %r72;
	bar.sync 	0;
	ld.shared.u32 	%r73, [%r11];
	mad.lo.s32 	%r13, %r73, 384, %r65;
	setp.gt.u32 	%p7, %r13, 1028;
	@%p7 bra 	$L__BB0_16;
	mul.wide.u32 	%rd79, %r13, 8;
	add.s64 	%rd80, %rd2, %rd79;
	ld.global.u64 	%rd153, [%rd80];
$L__BB0_16:
	st.shared.u64 	[%r12], %rd153;
	bar.sync 	0;
	ld.shared.u32 	%r74, [%r12];
	atom.shared.min.u32 	%r75, [_ZZ5mergePmS_jE8min_data], %r74;
	bar.sync 	0;
	ld.shared.u64 	%rd27, [%r12];
	ld.shared.u32 	%rd81, [_ZZ5mergePmS_jE8min_data];
	setp.ne.s64 	%p8, %rd27, %rd81;
	@%p8 bra 	$L__BB0_18;
	add.s64 	%rd82, %rd3, %rd152;
	st.global.u64 	[%rd82], %rd27;
	ld.shared.u32 	%r76, [%r11];
	add.s32 	%r77, %r76, 1;
	st.shared.u32 	[%r11], %r77;
$L__BB0_18:
	bar.sync 	0;
	setp.eq.s64 	%p9, %rd152, 8224;
	@%p9 bra 	$L__BB0_32;
	mov.b64 	%rd154, 4294967295;
	st.shared.u64 	[%r12], %rd154;
	mov.b32 	%r79, -1;
	st.shared.u32 	[_ZZ5mergePmS_jE8min_data], %r79;
	bar.sync 	0;
	ld.shared.u32 	%r80, [%r11];
	mad.lo.s32 	%r14, %r80, 384, %r65;
	setp.gt.u32 	%p10, %r14, 1028;
	@%p10 bra 	$L__BB0_21;
	mul.wide.u32 	%rd84, %r14, 8;
	add.s64 	%rd85, %rd2, %rd84;
	ld.global.u64 	%rd154, [%rd85];
$L__BB0_21:
	st.shared.u64 	[%r12], %rd154;
	bar.sync 	0;
	ld.shared.u32 	%r81, [%r12];
	atom.shared.min.u32 	%r82, [_ZZ5mergePmS_jE8min_data], %r81;
	bar.sync 	0;
	ld.shared.u64 	%rd30, [%r12];
	ld.shared.u32 	%rd86, [_ZZ5mergePmS_jE8min_data];
	setp.ne.s64 	%p11, %rd30, %rd86;
	@%p11 bra 	$L__BB0_23;
	add.s64 	%rd87, %rd3, %rd152;
	st.global.u64 	[%rd87+8], %rd30;
	ld.shared.u32 	%r83, [%r11];
	add.s32 	%r84, %r83, 1;
	st.shared.u32 	[%r11], %r84;
$L__BB0_23:
	bar.sync 	0;
	mov.b64 	%rd155, 4294967295;
	st.shared.u64 	[%r12], %rd155;
	mov.b32 	%r86, -1;
	st.shared.u32 	[_ZZ5mergePmS_jE8min_data], %r86;
	bar.sync 	0;
	ld.shared.u32 	%r87, [%r11];
	mad.lo.s32 	%r15, %r87, 384, %r65;
	setp.gt.u32 	%p12, %r15, 1028;
	@%p12 bra 	$L__BB0_25;
	mul.wide.u32 	%rd89, %r15, 8;
	add.s64 	%rd90, %rd2, %rd89;
	ld.global.u64 	%rd155, [%rd90];
$L__BB0_25:
	st.shared.u64 	[%r12], %rd155;
	bar.sync 	0;
	ld.shared.u32 	%r88, [%r12];
	atom.shared.min.u32 	%r89, [_ZZ5mergePmS_jE8min_data], %r88;
	bar.sync 	0;
	ld.shared.u64 	%rd33, [%r12];
	ld.shared.u32 	%rd91, [_ZZ5mergePmS_jE8min_data];
	setp.ne.s64 	%p13, %rd33, %rd91;
	@%p13 bra 	$L__BB0_27;
	add.s64 	%rd92, %rd3, %rd152;
	st.global.u64 	[%rd92+16], %rd33;
	ld.shared.u32 	%r90, [%r11];
	add.s32 	%r91, %r90, 1;
	st.shared.u32 	[%r11], %r91;
$L__BB0_27:
	bar.sync 	0;
	mov.b64 	%rd156, 4294967295;
	st.shared.u64 	[%r12], %rd156;
	mov.b32 	%r93, -1;
	st.shared.u32 	[_ZZ5mergePmS_jE8min_data], %r93;
	bar.sync 	0;
	ld.shared.u32 	%r94, [%r11];
	mad.lo.s32 	%r16, %r94, 384, %r65;
	setp.gt.u32 	%p14, %r16, 1028;
	@%p14 bra 	$L__BB0_29;
	mul.wide.u32 	%rd94, %r16, 8;
	add.s64 	%rd95, %rd2, %rd94;
	ld.global.u64 	%rd156, [%rd95];
$L__BB0_29:
	st.shared.u64 	[%r12], %rd156;
	bar.sync 	0;
	ld.shared.u32 	%r95, [%r12];
	atom.shared.min.u32 	%r96, [_ZZ5mergePmS_jE8min_data], %r95;
	bar.sync 	0;
	ld.shared.u64 	%rd36, [%r12];
	ld.shared.u32 	%rd96, [_ZZ5mergePmS_jE8min_data];
	setp.ne.s64 	%p15, %rd36, %rd96;
	@%p15 bra 	$L__BB0_31;
	add.s64 	%rd97, %rd3, %rd152;
	st.global.u64 	[%rd97+24], %rd36;
	ld.shared.u32 	%r97, [%r11];
	add.s32 	%r98, %r97, 1;
	st.shared.u32 	[%r11], %r98;
$L__BB0_31:
	bar.sync 	0;
	add.s64 	%rd152, %rd152, 32;
	bra.uni 	$L__BB0_14;
$L__BB0_32:
	shl.b64 	%rd98, %rd4, 3;
	add.s64 	%rd99, %rd1, %rd98;
	ld.global.u64 	%rd38, [%rd99];
	mov.b32 	%r124, 0;
	mov.b32 	%r123, 1028;
$L__BB0_33:
	add.s32 	%r101, %r123, %r124;
	shr.u32 	%r102, %r101, 31;
	add.s32 	%r103, %r101, %r102;
	shr.s32 	%r127, %r103, 1;
	mul.wide.s32 	%rd100, %r127, 8;
	add.s64 	%rd101, %rd3, %rd100;
	ld.global.u64 	%rd39, [%rd101];
	setp.le.u64 	%p16, %rd39, %rd38;
	@%p16 bra 	$L__BB0_35;
	add.s32 	%r123, %r127, -1;
	bra.uni 	$L__BB0_37;
$L__BB0_35:
	setp.ge.u64 	%p17, %rd39, %rd38;
	@%p17 bra 	$L__BB0_38;
	add.s32 	%r124, %r127, 1;
$L__BB0_37:
	setp.le.s32 	%p18, %r124, %r123;
	mov.b32 	%r127, -1;
	@%p18 bra 	$L__BB0_33;
$L__BB0_38:
	cvt.s64.s32 	%rd102, %r127;
	st.global.u64 	[%rd5], %rd102;
	ld.global.u64 	%rd40, [%rd7];
	mov.b32 	%r129, 0;
	mov.b32 	%r128, 1028;
$L__BB0_39:
	add.s32 	%r107, %r128, %r129;
	shr.u32 	%r108, %r107, 31;
	add.s32 	%r109, %r107, %r108;
	shr.s32 	%r132, %r109, 1;
	mul.wide.s32 	%rd103, %r132, 8;
	add.s64 	%rd104, %rd3, %rd103;
	ld.global.u64 	%rd41, [%rd104];
	setp.gt.u64 	%p19, %rd41, %rd40;
	@%p19 bra 	$L__BB0_42;
	setp.ge.u64 	%p20, %rd41, %rd40;
	@%p20 bra 	$L__BB0_44;
	add.s32 	%r129, %r132, 1;
	bra.uni 	$L__BB0_43;
$L__BB0_42:
	add.s32 	%r128, %r132, -1;
$L__BB0_43:
	setp.le.s32 	%p21, %r129, %r128;
	mov.b32 	%r132, -1;
	@%p21 bra 	$L__BB0_39;
$L__BB0_44:
	cvt.s64.s32 	%rd105, %r132;
	st.global.u64 	[%rd8], %rd105;
	shl.b64 	%rd106, %rd9, 3;
	add.s64 	%rd107, %rd1, %rd106;
	ld.global.u64 	%rd42, [%rd107];
	mov.b32 	%r134, 0;
	mov.b32 	%r133, 1028;
$L__BB0_45:
	add.s32 	%r113, %r133, %r134;
	shr.u32 	%r114, %r113, 31;
	add.s32 	%r115, %r113, %r114;
	shr.s32 	%r137, %r115, 1;
	mul.wide.s32 	%rd108, %r137, 8;
	add.s64 	%rd109, %rd3, %rd108;
	ld.global.u64 	%rd43, [%rd109];
	setp.gt.u64 	%p22, %rd43, %rd42;
	@%p22 bra 	$L__BB0_48;
	setp.ge.u64 	%p23, %rd43, %rd42;
	@%p23 bra 	$L__BB0_50;
	add.s32 	%r134, %r137, 1;
	bra.uni 	$L__BB0_49;
$L__BB0_48:
	add.s32 	%r133, %r137, -1;
$L__BB0_49:
	setp.le.s32 	%p24, %r134, %r133;
	mov.b32 	%r137, -1;
	@%p24 bra 	$L__BB0_45;
$L__BB0_50:
	ld.param.u64 	%rd147, [_Z9cspincudaPmS_P10SORTSTRUCTS1__param_3];
	cvta.to.global.u64 	%rd110, %rd147;
	cvt.s64.s32 	%rd111, %r137;
	st.global.u64 	[%rd10], %rd111;
	bar.sync 	0;
	ld.global.u64 	%rd112, [%rd5];
	shl.b64 	%rd113, %rd112, 3;
	add.s64 	%rd114, %rd3, %rd113;
	st.global.u64 	[%rd114], %rd4;
	ld.global.u64 	%rd115, [%rd8];
	shl.b64 	%rd116, %rd115, 3;
	add.s64 	%rd117, %rd3, %rd116;
	st.global.u64 	[%rd117], %rd6;
	ld.global.u64 	%rd118, [%rd10];
	shl.b64 	%rd119, %rd118, 3;
	add.s64 	%rd120, %rd3, %rd119;
	st.global.u64 	[%rd120], %rd9;
	bar.sync 	0;
	add.s64 	%rd122, %rd110, %rd98;
	add.s64 	%rd123, %rd3, %rd98;
	ld.global.u64 	%rd124, [%rd123];
	shl.b64 	%rd125, %rd124, 3;
	add.s64 	%rd126, %rd1, %rd125;
	ld.global.u64 	%rd127, [%rd126];
	st.global.u64 	[%rd122], %rd127;
	shl.b64 	%rd128, %rd6, 3;
	add.s64 	%rd129, %rd110, %rd128;
	add.s64 	%rd130, %rd3, %rd128;
	ld.global.u64 	%rd131, [%rd130];
	shl.b64 	%rd132, %rd131, 3;
	add.s64 	%rd133, %rd1, %rd132;
	ld.global.u64 	%rd134, [%rd133];
	st.global.u64 	[%rd129], %rd134;
	add.s64 	%rd136, %rd110, %rd106;
	add.s64 	%rd137, %rd3, %rd106;
	ld.global.u64 	%rd138, [%rd137];
	shl.b64 	%rd139, %rd138, 3;
	add.s64 	%rd140, %rd1, %rd139;
	ld.global.u64 	%rd141, [%rd140];
	st.global.u64 	[%rd136], %rd141;
	bar.sync 	0;
	ld.global.u64 	%rd142, [%rd122];
	add.s64 	%rd143, %rd1, %rd98;
	st.global.u64 	[%rd143], %rd142;
	ld.global.u64 	%rd144, [%rd129];
	st.global.u64 	[%rd7], %rd144;
	ld.global.u64 	%rd145, [%rd136];
	add.s64 	%rd146, %rd1, %rd106;
	st.global.u64 	[%rd146], %rd145;
	bar.sync 	0;
	ret;

}
	// .globl	_ZN3cub18CUB_300001_SM_10006detail11EmptyKernelIvEEvv
.visible .entry _ZN3cub18CUB_300001_SM_10006detail11EmptyKernelIvEEvv()
{


	ret;

}


// ===== COMPILED SASS (sm_100) =====

	.target	sm_100

	.elftype	@"ET_EXEC"


//--------------------- .note.nv.tkinfo           --------------------------
	.section	.note.nv.tkinfo,"",@"SHT_NOTE"
	.sectionflags	@"SHF_NOTE_NV_TKINFO"
	.tkinfo
        /*0018*/ 	.word	0x00000002
        /*0030*/ 	.string	""
        /*0030*/ 	.string	"ptxas"
        /*0030*/ 	.string	"Cuda compilation tools, release 13.0, V13.0.88"
        /*0030*/ 	.string	"Build cuda_13.0.r13.0/compiler.36424714_0"
        /*0030*/ 	.string	"-arch sm_100 -m 64 "



//--------------------- .note.nv.cuinfo           --------------------------
	.section	.note.nv.cuinfo,"",@"SHT_NOTE"
	.sectionflags	@"SHF_NOTE_NV_CUINFO"
        /*0018*/ 	.short	0x0002
        /*001a*/ 	.short	0x0064
        /*001c*/ 	.short	0x0082
	.zero		2


//--------------------- .nv.info                  --------------------------
	.section	.nv.info,"",@"SHT_CUDA_INFO"
	.align	4


	//----- nvinfo : EIATTR_REGCOUNT
	.align		4
        /*0000*/ 	.byte	0x04, 0x2f
        /*0002*/ 	.short	(.L_46 - .L_45)
	.align		4
.L_45:
        /*0004*/ 	.word	index@(_Z9cspincudaPmS_P10SORTSTRUCTS1_)
        /*0008*/ 	.word	0x00000020


	//----- nvinfo : EIATTR_FRAME_SIZE
	.align		4
.L_46:
        /*000c*/ 	.byte	0x04, 0x11
        /*000e*/ 	.short	(.L_48 - .L_47)
	.align		4
.L_47:
        /*0010*/ 	.word	index@(_Z9cspincudaPmS_P10SORTSTRUCTS1_)
        /*0014*/ 	.word	0x00000000


	//----- nvinfo : EIATTR_REGCOUNT
	.align		4
.L_48:
        /*0018*/ 	.byte	0x04, 0x2f
        /*001a*/ 	.short	(.L_50 - .L_49)
	.align		4
.L_49:
        /*001c*/ 	.word	index@(_ZN3cub18CUB_300001_SM_10006detail11EmptyKernelIvEEvv)
        /*0020*/ 	.word	0x00000004


	//----- nvinfo : EIATTR_FRAME_SIZE
	.align		4
.L_50:
        /*0024*/ 	.byte	0x04, 0x11
        /*0026*/ 	.short	(.L_52 - .L_51)
	.align		4
.L_51:
        /*0028*/ 	.word	index@(_ZN3cub18CUB_300001_SM_10006detail11EmptyKernelIvEEvv)
        /*002c*/ 	.word	0x00000000


	//----- nvinfo : EIATTR_MIN_STACK_SIZE
	.align		4
.L_52:
        /*0030*/ 	.byte	0x04, 0x12
        /*0032*/ 	.short	(.L_54 - .L_53)
	.align		4
.L_53:
        /*0034*/ 	.word	index@(_ZN3cub18CUB_300001_SM_10006detail11EmptyKernelIvEEvv)
        /*0038*/ 	.word	0x00000000


	//----- nvinfo : EIATTR_MIN_STACK_SIZE
	.align		4
.L_54:
        /*003c*/ 	.byte	0x04, 0x12
        /*003e*/ 	.short	(.L_56 - .L_55)
	.align		4
.L_55:
        /*0040*/ 	.word	index@(_Z9cspincudaPmS_P10SORTSTRUCTS1_)
        /*0044*/ 	.word	0x00000000
.L_56:


//--------------------- .nv.compat                --------------------------
	.section	.nv.compat,"",@"SHT_CUDA_COMPAT_INFO"
	.align	4
        /*0000*/ 	.byte	0x02, 0x09, 0x00, 0x00, 0x02, 0x02, 0x01, 0x00, 0x02, 0x05, 0x05, 0x00, 0x03, 0x07, 0x01, 0x01
        /*0010*/ 	.byte	0x02, 0x03, 0x00, 0x00, 0x02, 0x06, 0x01, 0x00, 0x04, 0x0b, 0x08, 0x00, 0x09, 0x00, 0x00, 0x00
        /*0020*/ 	.byte	0x00, 0x00, 0x00, 0x00


//--------------------- .nv.info._ZN3cub18CUB_300001_SM_10006detail11EmptyKernelIvEEvv --------------------------
	.section	.nv.info._ZN3cub18CUB_300001_SM_10006detail11EmptyKernelIvEEvv,"",@"SHT_CUDA_INFO"
	.sectionflags	@""
	.align	4


	//----- nvinfo : EIATTR_CUDA_API_VERSION
	.align		4
        /*0000*/ 	.byte	0x04, 0x37
        /*0002*/ 	.short	(.L_58 - .L_57)
.L_57:
        /*0004*/ 	.word	0x00000082


	//----- nvinfo : EIATTR_SPARSE_MMA_MASK
	.align		4
.L_58:
        /*0008*/ 	.byte	0x03, 0x50
        /*000a*/ 	.short	0x0000


	//----- nvinfo : EIATTR_MAXREG_COUNT
	.align		4
        /*000c*/ 	.byte	0x03, 0x1b
        /*000e*/ 	.short	0x00ff


	//----- nvinfo : EIATTR_MERCURY_ISA_VERSION
	.align		4
        /*0010*/ 	.byte	0x03, 0x5f
        /*0012*/ 	.short	0x0101


	//----- nvinfo : EIATTR_VRC_CTA_INIT_COUNT
	.align		4
        /*0014*/ 	.byte	0x02, 0x4a
	.zero		1
	.zero		1


	//----- nvinfo : EIATTR_EXIT_INSTR_OFFSETS
	.align		4
        /*0018*/ 	.byte	0x04, 0x1c
        /*001a*/ 	.short	(.L_60 - .L_59)


	//   ....[0]....
.L_59:
        /*001c*/ 	.word	0x00000010


	//----- nvinfo : EIATTR_SW_WAR
	.align		4
.L_60:
        /*0020*/ 	.byte	0x04, 0x36
        /*0022*/ 	.short	(.L_62 - .L_61)
.L_61:
        /*0024*/ 	.word	0x00000008
.L_62:


//--------------------- .nv.info._Z9cspincudaPmS_P10SORTSTRUCTS1_ --------------------------
	.section	.nv.info._Z9cspincudaPmS_P10SORTSTRUCTS1_,"",@"SHT_CUDA_INFO"
	.sectionflags	@""
	.align	4


	//----- nvinfo : EIATTR_CUDA_API_VERSION
	.align		4
        /*0000*/ 	.byte	0x04, 0x37
        /*0002*/ 	.short	(.L_64 - .L_63)
.L_63:
        /*0004*/ 	.word	0x00000082


	//----- nvinfo : EIATTR_KPARAM_INFO
	.align		4
.L_64:
        /*0008*/ 	.byte	0x04, 0x17
        /*000a*/ 	.short	(.L_66 - .L_65)
.L_65:
        /*000c*/ 	.word	0x00000000
        /*0010*/ 	.short	0x0003
        /*0012*/ 	.short	0x0018
        /*0014*/ 	.byte	0x00, 0xf5, 0x21, 0x00


	//----- nvinfo : EIATTR_KPARAM_INFO
	.align		4
.L_66:
        /*0018*/ 	.byte	0x04, 0x17
        /*001a*/ 	.short	(.L_68 - .L_67)
.L_67:
        /*001c*/ 	.word	0x00000000
        /*0020*/ 	.short	0x0002
        /*0022*/ 	.short	0x0010
        /*0024*/ 	.byte	0x00, 0xf5, 0x21, 0x00


	//----- nvinfo : EIATTR_KPARAM_INFO
	.align		4
.L_68:
        /*0028*/ 	.byte	0x04, 0x17
        /*002a*/ 	.short	(.L_70 - .L_69)
.L_69:
        /*002c*/ 	.word	0x00000000
        /*0030*/ 	.short	0x0001
        /*0032*/ 	.short	0x0008
        /*0034*/ 	.byte	0x00, 0xf5, 0x21, 0x00


	//----- nvinfo : EIATTR_KPARAM_INFO
	.align		4
.L_70:
        /*0038*/ 	.byte	0x04, 0x17
        /*003a*/ 	.short	(.L_72 - .L_71)
.L_71:
        /*003c*/ 	.word	0x00000000
        /*0040*/ 	.short	0x0000
        /*0042*/ 	.short	0x0000
        /*0044*/ 	.byte	0x00, 0xf5, 0x21, 0x00


	//----- nvinfo : EIATTR_SPARSE_MMA_MASK
	.align		4
.L_72:
        /*0048*/ 	.byte	0x03, 0x50
        /*004a*/ 	.short	0x0000


	//----- nvinfo : EIATTR_MAXREG_COUNT
	.align		4
        /*004c*/ 	.byte	0x03, 0x1b
        /*004e*/ 	.short	0x00ff


	//----- nvinfo : EIATTR_NUM_BARRIERS
	.align		4
        /*0050*/ 	.byte	0x02, 0x4c
        /*0052*/ 	.byte	0x01
	.zero		1


	//----- nvinfo : EIATTR_MERCURY_ISA_VERSION
	.align		4
        /*0054*/ 	.byte	0x03, 0x5f
        /*0056*/ 	.short	0x0101


	//----- nvinfo : EIATTR_INT_WARP_WIDE_INSTR_OFFSETS
	.align		4
        /*0058*/ 	.byte	0x04, 0x31
        /*005a*/ 	.short	(.L_74 - .L_73)


	//   ....[0]....
.L_73:
        /*005c*/ 	.word	0x00000820


	//   ....[1]....
        /*0060*/ 	.word	0x000008f0


	//   ....[2]....
        /*0064*/ 	.word	0x00000ab0


	//   ....[3]....
        /*0068*/ 	.word	0x00000b10


	//   ....[4]....
        /*006c*/ 	.word	0x00000cc0


	//   ....[5]....
        /*0070*/ 	.word	0x00000d30


	//   ....[6]....
        /*0074*/ 	.word	0x00000ed0


	//   ....[7]....
        /*0078*/ 	.word	0x00000f30


	//----- nvinfo : EIATTR_VRC_CTA_INIT_COUNT
	.align		4
.L_74:
        /*007c*/ 	.byte	0x02, 0x4a
	.zero		1
	.zero		1


	//----- nvinfo : EIATTR_EXIT_INSTR_OFFSETS
	.align		4
        /*0080*/ 	.byte	0x04, 0x1c
        /*0082*/ 	.short	(.L_76 - .L_75)


	//   ....[0]....
.L_75:
        /*0084*/ 	.word	0x00001a40


	//----- nvinfo : EIATTR_CRS_STACK_SIZE
	.align		4
.L_76:
        /*0088*/ 	.byte	0x04, 0x1e
        /*008a*/ 	.short	(.L_78 - .L_77)
.L_77:
        /*008c*/ 	.word	0x00000000


	//----- nvinfo : EIATTR_CBANK_PARAM_SIZE
	.align		4
.L_78:
        /*0090*/ 	.byte	0x03, 0x19
        /*0092*/ 	.short	0x0020


	//----- nvinfo : EIATTR_PARAM_CBANK
	.align		4
        /*0094*/ 	.byte	0x04, 0x0a
        /*0096*/ 	.short	(.L_80 - .L_79)
	.align		4
.L_79:
        /*0098*/ 	.word	index@(.nv.constant0._Z9cspincudaPmS_P10SORTSTRUCTS1_)
        /*009c*/ 	.short	0x0380
        /*009e*/ 	.short	0x0020


	//----- nvinfo : EIATTR_SW_WAR
	.align		4
.L_80:
        /*00a0*/ 	.byte	0x04, 0x36
        /*00a2*/ 	.short	(.L_82 - .L_81)
.L_81:
        /*00a4*/ 	.word	0x00000008
.L_82:


//--------------------- .nv.callgraph             --------------------------
	.section	.nv.callgraph,"",@"SHT_CUDA_CALLGRAPH"
	.align	4
	.sectionentsize	8
	.align		4
        /*0000*/ 	.word	0x00000000
	.align		4
        /*0004*/ 	.word	0xffffffff
	.align		4
        /*0008*/ 	.word	0x00000000
	.align		4
        /*000c*/ 	.word	0xfffffffe
	.align		4
        /*0010*/ 	.word	0x00000000
	.align		4
        /*0014*/ 	.word	0xfffffffd
	.align		4
        /*0018*/ 	.word	0x00000000
	.align		4
        /*001c*/ 	.word	0xfffffffc


//--------------------- .nv.constant4             --------------------------
	.section	.nv.constant4,"a",@progbits
	.align	8
	.align		8
.nv.constant4:
        /*0000*/ 	.dword	_ZN34_INTERNAL_645a31fe_4_k_cu_e23db3e04cuda3std3__45__cpo5beginE
	.align		8
        /*0008*/ 	.dword	_ZN34_INTERNAL_645a31fe_4_k_cu_e23db3e04cuda3std3__45__cpo3endE
	.align		8
        /*0010*/ 	.dword	_ZN34_INTERNAL_645a31fe_4_k_cu_e23db3e04cuda3std3__45__cpo6cbeginE
	.align		8
        /*0018*/ 	.dword	_ZN34_INTERNAL_645a31fe_4_k_cu_e23db3e04cuda3std3__45__cpo4cendE
	.align		8
        /*0020*/ 	.dword	_ZN34_INTERNAL_645a31fe_4_k_cu_e23db3e04cuda3std3__45__cpo6rbeginE
	.align		8
        /*0028*/ 	.dword	_ZN34_INTERNAL_645a31fe_4_k_cu_e23db3e04cuda3std3__45__cpo4rendE
	.align		8
        /*0030*/ 	.dword	_ZN34_INTERNAL_645a31fe_4_k_cu_e23db3e04cuda3std3__45__cpo7crbeginE
	.align		8
        /*0038*/ 	.dword	_ZN34_INTERNAL_645a31fe_4_k_cu_e23db3e04cuda3std3__45__cpo5crendE
	.align		8
        /*0040*/ 	.dword	_ZN34_INTERNAL_645a31fe_4_k_cu_e23db3e04cuda3std3__436_GLOBAL__N__645a31fe_4_k_cu_e23db3e06ignoreE
	.align		8
        /*0048*/ 	.dword	_ZN34_INTERNAL_645a31fe_4_k_cu_e23db3e04cuda3std3__419piecewise_constructE
	.align		8
        /*0050*/ 	.dword	_ZN34_INTERNAL_645a31fe_4_k_cu_e23db3e04cuda3std3__48in_placeE
	.align		8
        /*0058*/ 	.dword	_ZN34_INTERNAL_645a31fe_4_k_cu_e23db3e04cuda3std3__420unreachable_sentinelE
	.align		8
        /*0060*/ 	.dword	_ZN34_INTERNAL_645a31fe_4_k_cu_e23db3e04cuda3std3__47nulloptE
	.align		8
        /*0068*/ 	.dword	_ZN34_INTERNAL_645a31fe_4_k_cu_e23db3e04cuda3std3__48unexpectE
	.align		8
        /*0070*/ 	.dword	_ZN34_INTERNAL_645a31fe_4_k_cu_e23db3e04cuda3std6ranges3__45__cpo4swapE
	.align		8
        /*0078*/ 	.dword	_ZN34_INTERNAL_645a31fe_4_k_cu_e23db3e04cuda3std6ranges3__45__cpo9iter_moveE
	.align		8
        /*0080*/ 	.dword	_ZN34_INTERNAL_645a31fe_4_k_cu_e23db3e04cuda3std6ranges3__45__cpo5beginE
	.align		8
        /*0088*/ 	.dword	_ZN34_INTERNAL_645a31fe_4_k_cu_e23db3e04cuda3std6ranges3__45__cpo3endE
	.align		8
        /*0090*/ 	.dword	_ZN34_INTERNAL_645a31fe_4_k_cu_e23db3e04cuda3std6ranges3__45__cpo6cbeginE
	.align		8
        /*0098*/ 	.dword	_ZN34_INTERNAL_645a31fe_4_k_cu_e23db3e04cuda3std6ranges3__45__cpo4cendE
	.align		8
        /*00a0*/ 	.dword	_ZN34_INTERNAL_645a31fe_4_k_cu_e23db3e04cuda3std6ranges3__45__cpo7advanceE
	.align		8
        /*00a8*/ 	.dword	_ZN34_INTERNAL_645a31fe_4_k_cu_e23db3e04cuda3std6ranges3__45__cpo9iter_swapE
	.align		8
        /*00b0*/ 	.dword	_ZN34_INTERNAL_645a31fe_4_k_cu_e23db3e04cuda3std6ranges3__45__cpo4nextE
	.align		8
        /*00b8*/ 	.dword	_ZN34_INTERNAL_645a31fe_4_k_cu_e23db3e04cuda3std6ranges3__45__cpo4prevE
	.align		8
        /*00c0*/ 	.dword	_ZN34_INTERNAL_645a31fe_4_k_cu_e23db3e04cuda3std6ranges3__45__cpo4dataE
	.align		8
        /*00c8*/ 	.dword	_ZN34_INTERNAL_645a31fe_4_k_cu_e23db3e04cuda3std6ranges3__45__cpo5cdataE
	.align		8
        /*00d0*/ 	.dword	_ZN34_INTERNAL_645a31fe_4_k_cu_e23db3e04cuda3std6ranges3__45__cpo4sizeE
	.align		8
        /*00d8*/ 	.dword	_ZN34_INTERNAL_645a31fe_4_k_cu_e23db3e04cuda3std6ranges3__45__cpo5ssizeE
	.align		8
        /*00e0*/ 	.dword	_ZN34_INTERNAL_645a31fe_4_k_cu_e23db3e04cuda3std6ranges3__45__cpo8distanceE
	.align		8
        /*00e8*/ 	.dword	_ZN34_INTERNAL_645a31fe_4_k_cu_e23db3e06thrust24THRUST_300001_SM_1000_NS8cuda_cub3parE
	.align		8
        /*00f0*/ 	.dword	_ZN34_INTERNAL_645a31fe_4_k_cu_e23db3e06thrust24THRUST_300001_SM_1000_NS8cuda_cub10par_nosyncE
	.align		8
        /*00f8*/ 	.dword	_ZN34_INTERNAL_645a31fe_4_k_cu_e23db3e06thrust24THRUST_300001_SM_1000_NS6system6detail10sequential3seqE
	.align		8
        /*0100*/ 	.dword	_ZN34_INTERNAL_645a31fe_4_k_cu_e23db3e06thrust24THRUST_300001_SM_1000_NS6system3cpp3parE
	.align		8
        /*0108*/ 	.dword	_ZN34_INTERNAL_645a31fe_4_k_cu_e23db3e06thrust24THRUST_300001_SM_1000_NS12placeholders2_1E
	.align		8
        /*0110*/ 	.dword	_ZN34_INTERNAL_645a31fe_4_k_cu_e23db3e06thrust24THRUST_300001_SM_1000_NS12placeholders2_2E
	.align		8
        /*0118*/ 	.dword	_ZN34_INTERNAL_645a31fe_4_k_cu_e23db3e06thrust24THRUST_300001_SM_1000_NS12placeholders2_3E
	.align		8
        /*0120*/ 	.dword	_ZN34_INTERNAL_645a31fe_4_k_cu_e23db3e06thrust24THRUST_300001_SM_1000_NS12placeholders2_4E
	.align		8
        /*0128*/ 	.dword	_ZN34_INTERNAL_645a31fe_4_k_cu_e23db3e06thrust24THRUST_300001_SM_1000_NS12placeholders2_5E
	.align		8
        /*0130*/ 	.dword	_ZN34_INTERNAL_645a31fe_4_k_cu_e23db3e06thrust24THRUST_300001_SM_1000_NS12placeholders2_6E
	.align		8
        /*0138*/ 	.dword	_ZN34_INTERNAL_645a31fe_4_k_cu_e23db3e06thrust24THRUST_300001_SM_1000_NS12placeholders2_7E
	.align		8
        /*0140*/ 	.dword	_ZN34_INTERNAL_645a31fe_4_k_cu_e23db3e06thrust24THRUST_300001_SM_1000_NS12placeholders2_8E
	.align		8
        /*0148*/ 	.dword	_ZN34_INTERNAL_645a31fe_4_k_cu_e23db3e06thrust24THRUST_300001_SM_1000_NS12placeholders2_9E
	.align		8
        /*0150*/ 	.dword	_ZN34_INTERNAL_645a31fe_4_k_cu_e23db3e06thrust24THRUST_300001_SM_1000_NS12placeholders3_10E
	.align		8
        /*0158*/ 	.dword	_ZN34_INTERNAL_645a31fe_4_k_cu_e23db3e06thrust24THRUST_300001_SM_1000_NS3seqE
	.align		8
        /*0160*/ 	.dword	_ZN34_INTERNAL_645a31fe_4_k_cu_e23db3e06thrust24THRUST_300001_SM_1000_NS6deviceE


//--------------------- .text._ZN3cub18CUB_300001_SM_10006detail11EmptyKernelIvEEvv --------------------------
	.section	.text._ZN3cub18CUB_300001_SM_10006detail11EmptyKernelIvEEvv,"ax",@progbits
	.align	128
        .global         _ZN3cub18CUB_300001_SM_10006detail11EmptyKernelIvEEvv
        .type           _ZN3cub18CUB_300001_SM_10006detail11EmptyKernelIvEEvv,@function
        .size           _ZN3cub18CUB_300001_SM_10006detail11EmptyKernelIvEEvv,(.L_x_25 - _ZN3cub18CUB_300001_SM_10006detail11EmptyKernelIvEEvv)
        .other          _ZN3cub18CUB_300001_SM_10006detail11EmptyKernelIvEEvv,@"STO_CUDA_ENTRY STV_DEFAULT"
_ZN3cub18CUB_300001_SM_10006detail11EmptyKernelIvEEvv:
.text._ZN3cub18CUB_300001_SM_10006detail11EmptyKernelIvEEvv:
[----:B------:R-:W-:Y:S01]  /*0000*/  LDC R1, c[0x0][0x37c] ;  /* 0x0000df00ff017b82 */ /* 0x000fe20000000800 */
[----:B------:R-:W-:Y:S05]  /*0010*/  EXIT ;  /* 0x000000000000794d */ /* 0x000fea0003800000 */
.L_x_0:
[----:B------:R-:W-:-:S00]  /*0020*/  BRA `(.L_x_0) ;  /* 0xfffffffc00fc7947 */ /* 0x000fc0000383ffff */
[----:B------:R-:W-:-:S00]  /*0030*/  NOP ;  /* 0x0000000000007918 */ /* 0x000fc00000000000 */
        /* <DEDUP_REMOVED lines=12> */
.L_x_25:


//--------------------- .text._Z9cspincudaPmS_P10SORTSTRUCTS1_ --------------------------
	.section	.text._Z9cspincudaPmS_P10SORTSTRUCTS1_,"ax",@progbits
	.align	128
        .global         _Z9cspincudaPmS_P10SORTSTRUCTS1_
        .type           _Z9cspincudaPmS_P10SORTSTRUCTS1_,@function
        .size           _Z9cspincudaPmS_P10SORTSTRUCTS1_,(.L_x_26 - _Z9cspincudaPmS_P10SORTSTRUCTS1_)
        .other          _Z9cspincudaPmS_P10SORTSTRUCTS1_,@"STO_CUDA_ENTRY STV_DEFAULT"
_Z9cspincudaPmS_P10SORTSTRUCTS1_:
.text._Z9cspincudaPmS_P10SORTSTRUCTS1_:
[----:B------:R-:W-:Y:S01]  /*0000*/  LDC R1, c[0x0][0x37c] ;  /* 0x0000df00ff017b82 */ /* 0x000fe20000000800 */
[----:B------:R-:W0:Y:S01]  /*0010*/  S2R R0, SR_TID.Y ;  /* 0x0000000000007919 */ /* 0x000e220000002200 */
[----:B------:R-:W1:Y:S06]  /*0020*/  LDCU UR5, c[0x0][0x360] ;  /* 0x00006c00ff0577ac */ /* 0x000e6c0008000800 */
[----:B------:R-:W0:Y:S01]  /*0030*/  S2UR UR6, SR_CTAID.Y ;  /* 0x00000000000679c3 */ /* 0x000e220000002600 */
[----:B------:R-:W1:Y:S01]  /*0040*/  S2R R13, SR_TID.X ;  /* 0x00000000000d7919 */ /* 0x000e620000002100 */
[----:B------:R-:W2:Y:S06]  /*0050*/  LDCU.64 UR10, c[0x0][0x358] ;  /* 0x00006b00ff0a77ac */ /* 0x000eac0008000a00 */
[----:B------:R-:W0:Y:S08]  /*0060*/  LDC R5, c[0x0][0x364] ;  /* 0x0000d900ff057b82 */ /* 0x000e300000000800 */
[----:B------:R-:W3:Y:S08]  /*0070*/  S2UR UR4, SR_CTAID.X ;  /* 0x00000000000479c3 */ /* 0x000ef00000002500 */
[----:B------:R-:W3:Y:S08]  /*0080*/  LDC R7, c[0x0][0x370] ;  /* 0x0000dc00ff077b82 */ /* 0x000ef00000000800 */
[----:B------:R-:W4:Y:S01]  /*0090*/  LDC.64 R2, c[0x0][0x390] ;  /* 0x0000e400ff027b82 */ /* 0x000f220000000a00 */
[----:B0-----:R-:W-:-:S07]  /*00a0*/  IMAD R0, R5, UR6, R0 ;  /* 0x0000000605007c24 */ /* 0x001fce000f8e0200 */
[----:B------:R-:W0:Y:S01]  /*00b0*/  LDC.64 R22, c[0x0][0x380] ;  /* 0x0000e000ff167b82 */ /* 0x000e220000000a00 */
[----:B---3--:R-:W-:-:S04]  /*00c0*/  IMAD R0, R0, R7, UR4 ;  /* 0x0000000400007e24 */ /* 0x008fc8000f8e0207 */
[----:B-1----:R-:W-:-:S04]  /*00d0*/  IMAD R12, R0, UR5, R13 ;  /* 0x00000005000c7c24 */ /* 0x002fc8000f8e020d */
[----:B----4-:R-:W-:-:S06]  /*00e0*/  IMAD.WIDE.U32 R16, R12, 0x8, R2 ;  /* 0x000000080c107825 */ /* 0x010fcc00078e0002 */
[----:B--2---:R-:W2:Y:S01]  /*00f0*/  LDG.E.64 R16, desc[UR10][R16.64] ;  /* 0x0000000a10107981 */ /* 0x004ea2000c1e1b00 */
[C---:B------:R-:W-:Y:S02]  /*0100*/  VIADD R10, R12.reuse, 0x180 ;  /* 0x000001800c0a7836 */ /* 0x040fe40000000000 */
[----:B0-----:R-:W-:-:S04]  /*0110*/  IMAD.WIDE.U32 R8, R12, 0x8, R22 ;  /* 0x000000080c087825 */ /* 0x001fc800078e0016 */
[----:B------:R-:W-:Y:S01]  /*0120*/  IMAD.WIDE.U32 R6, R10, 0x8, R2 ;  /* 0x000000080a067825 */ /* 0x000fe200078e0002 */
[----:B--2---:R0:W-:Y:S04]  /*0130*/  STG.E.64 desc[UR10][R8.64], R16 ;  /* 0x0000001008007986 */ /* 0x0041e8000c101b0a */
[----:B------:R-:W2:Y:S01]  /*0140*/  LDG.E.64 R18, desc[UR10][R6.64] ;  /* 0x0000000a06127981 */ /* 0x000ea2000c1e1b00 */
[----:B------:R-:W-:Y:S02]  /*0150*/  VIADD R4, R12, 0x300 ;  /* 0x000003000c047836 */ /* 0x000fe40000000000 */
[----:B------:R-:W-:-:S04]  /*0160*/  IMAD.WIDE.U32 R14, R10, 0x8, R22 ;  /* 0x000000080a0e7825 */ /* 0x000fc800078e0016 */
[C---:B------:R-:W-:Y:S01]  /*0170*/  IMAD.WIDE.U32 R20, R4.reuse, 0x8, R2 ;  /* 0x0000000804147825 */ /* 0x040fe200078e0002 */
[----:B--2---:R0:W-:Y:S05]  /*0180*/  STG.E.64 desc[UR10][R14.64], R18 ;  /* 0x000000120e007986 */ /* 0x0041ea000c101b0a */
[----:B------:R-:W2:Y:S01]  /*0190*/  LDG.E.64 R20, desc[UR10][R20.64] ;  /* 0x0000000a14147981 */ /* 0x000ea2000c1e1b00 */
[----:B------:R-:W-:Y:S01]  /*01a0*/  IMAD.WIDE.U32 R2, R4, 0x8, R22 ;  /* 0x0000000804027825 */ /* 0x000fe200078e0016 */
[----:B------:R-:W-:Y:S01]  /*01b0*/  UMOV UR5, 0x1 ;  /* 0x0000000100057882 */ /* 0x000fe20000000000 */
[----:B------:R-:W-:Y:S02]  /*01c0*/  UMOV UR4, URZ ;  /* 0x000000ff00047c82 */ /* 0x000fe40008000000 */
[----:B------:R-:W-:-:S02]  /*01d0*/  IMAD.MOV.U32 R13, RZ, RZ, RZ ;  /* 0x000000ffff0d7224 */ /* 0x000fc400078e00ff */
[----:B------:R-:W-:Y:S01]  /*01e0*/  IMAD.MOV.U32 R5, RZ, RZ, RZ ;  /* 0x000000ffff057224 */ /* 0x000fe200078e00ff */
[----:B--2---:R0:W-:Y:S01]  /*01f0*/  STG.E.64 desc[UR10][R2.64], R20 ;  /* 0x0000001402007986 */ /* 0x0041e2000c101b0a */
[----:B------:R-:W-:Y:S06]  /*0200*/  BAR.SYNC.DEFER_BLOCKING 0x0 ;  /* 0x0000000000007b1d */ /* 0x000fec0000010000 */
.L_x_4:
[----:B-1----:R-:W2:Y:S02]  /*0210*/  LDG.E.64 R24, desc[UR10][R8.64] ;  /* 0x0000000a08187981 */ /* 0x002ea4000c1e1b00 */
[----:B--2---:R-:W-:-:S04]  /*0220*/  LOP3.LUT P1, RZ, R24, UR5, RZ, 0xc0, !PT ;  /* 0x0000000518ff7c12 */ /* 0x004fc8000f82c0ff */
[----:B------:R-:W-:-:S13]  /*0230*/  LOP3.LUT P1, RZ, R25, UR4, RZ, 0xc0, P1 ;  /* 0x0000000419ff7c12 */ /* 0x000fda000882c0ff */
[----:B------:R-:W1:Y:S02]  /*0240*/  @P1 LDC.64 R26, c[0x0][0x388] ;  /* 0x0000e200ff1a1b82 */ /* 0x000e640000000a00 */
[----:B-1----:R-:W-:-:S04]  /*0250*/  @P1 LEA R26, P0, R12, R26, 0x3 ;  /* 0x0000001a0c1a1211 */ /* 0x002fc800078018ff */
[----:B------:R-:W-:-:S05]  /*0260*/  @P1 LEA.HI.X R27, R12, R27, RZ, 0x3, P0 ;  /* 0x0000001b0c1b1211 */ /* 0x000fca00000f1cff */
[----:B------:R1:W-:Y:S04]  /*0270*/  @P1 STG.E.64 desc[UR10][R26.64], R24 ;  /* 0x000000181a001986 */ /* 0x0003e8000c101b0a */
[----:B0-----:R-:W2:Y:S01]  /*0280*/  LDG.E.64 R20, desc[UR10][R14.64] ;  /* 0x0000000a0e147981 */ /* 0x001ea2000c1e1b00 */
[----:B------:R-:W-:Y:S02]  /*0290*/  IMAD.MOV.U32 R17, RZ, RZ, RZ ;  /* 0x000000ffff117224 */ /* 0x000fe400078e00ff */
[----:B------:R-:W-:Y:S02]  /*02a0*/  IMAD.MOV.U32 R19, RZ, RZ, 0x180 ;  /* 0x00000180ff137424 */ /* 0x000fe400078e00ff */
[----:B------:R-:W-:Y:S02]  /*02b0*/  @P1 IMAD.MOV.U32 R17, RZ, RZ, 0x180 ;  /* 0x00000180ff111424 */ /* 0x000fe400078e00ff */
[----:B------:R-:W-:Y:S01]  /*02c0*/  @P1 IMAD.MOV.U32 R19, RZ, RZ, RZ ;  /* 0x000000ffff131224 */ /* 0x000fe200078e00ff */
[----:B--2---:R-:W-:-:S04]  /*02d0*/  LOP3.LUT P0, RZ, R20, UR5, RZ, 0xc0, !PT ;  /* 0x0000000514ff7c12 */ /* 0x004fc8000f80c0ff */
[----:B------:R-:W-:-:S13]  /*02e0*/  LOP3.LUT P0, RZ, R21, UR4, RZ, 0xc0, P0 ;  /* 0x0000000415ff7c12 */ /* 0x000fda000800c0ff */
[----:B------:R-:W0:Y:S01]  /*02f0*/  @P0 LDC.64 R28, c[0x0][0x388] ;  /* 0x0000e200ff1c0b82 */ /* 0x000e220000000a00 */
[C---:B------:R-:W-:Y:S02]  /*0300*/  @P0 IMAD.IADD R0, R12.reuse, 0x1, R17 ;  /* 0x000000010c000824 */ /* 0x040fe400078e0211 */
[----:B-1----:R-:W-:-:S05]  /*0310*/  @!P0 IMAD.IADD R25, R12, 0x1, R19 ;  /* 0x000000010c198824 */ /* 0x002fca00078e0213 */
[----:B------:R-:W1:Y:S01]  /*0320*/  @!P0 LDC.64 R22, c[0x0][0x380] ;  /* 0x0000e000ff168b82 */ /* 0x000e620000000a00 */
[----:B0-----:R-:W-:-:S05]  /*0330*/  @P0 IMAD.WIDE.U32 R26, R0, 0x8, R28 ;  /* 0x00000008001a0825 */ /* 0x001fca00078e001c */
[----:B------:R0:W-:Y:S01]  /*0340*/  @P0 STG.E.64 desc[UR10][R26.64], R20 ;  /* 0x000000141a000986 */ /* 0x0001e2000c101b0a */
[----:B-1----:R-:W-:-:S05]  /*0350*/  @!P0 IMAD.WIDE.U32 R28, R25, 0x8, R22 ;  /* 0x00000008191c8825 */ /* 0x002fca00078e0016 */
[----:B------:R1:W-:Y:S04]  /*0360*/  @!P0 STG.E.64 desc[UR10][R28.64], R20 ;  /* 0x000000141c008986 */ /* 0x0003e8000c101b0a */
[----:B------:R-:W2:Y:S01]  /*0370*/  LDG.E.64 R22, desc[UR10][R2.64] ;  /* 0x0000000a02167981 */ /* 0x000ea2000c1e1b00 */
[----:B------:R-:W-:Y:S01]  /*0380*/  @P0 VIADD R17, R17, 0x180 ;  /* 0x0000018011110836 */ /* 0x000fe20000000000 */
[----:B------:R-:W-:Y:S01]  /*0390*/  BSSY.RECONVERGENT B0, `(.L_x_1) ;  /* 0x0000028000007945 */ /* 0x000fe20003800200 */
[----:B------:R-:W-:Y:S01]  /*03a0*/  @!P0 VIADD R19, R19, 0x180 ;  /* 0x0000018013138836 */ /* 0x000fe20000000000 */
[----:B--2---:R-:W-:-:S04]  /*03b0*/  LOP3.LUT P1, RZ, R22, UR5, RZ, 0xc0, !PT ;  /* 0x0000000516ff7c12 */ /* 0x004fc8000f82c0ff */
[----:B------:R-:W-:-:S13]  /*03c0*/  LOP3.LUT P1, RZ, R23, UR4, RZ, 0xc0, P1 ;  /* 0x0000000417ff7c12 */ /* 0x000fda000882c0ff */
[----:B0-----:R-:W0:Y:S01]  /*03d0*/  @P1 LDC.64 R26, c[0x0][0x388] ;  /* 0x0000e200ff1a1b82 */ /* 0x001e220000000a00 */
[C---:B------:R-:W-:Y:S02]  /*03e0*/  @P1 IMAD.IADD R0, R12.reuse, 0x1, R17 ;  /* 0x000000010c001824 */ /* 0x040fe400078e0211 */
[----:B------:R-:W-:Y:S02]  /*03f0*/  @!P1 IMAD.IADD R16, R12, 0x1, R19 ;  /* 0x000000010c109824 */ /* 0x000fe400078e0213 */
[----:B------:R-:W-:Y:S02]  /*0400*/  @P1 VIADD R17, R17, 0x180 ;  /* 0x0000018011111836 */ /* 0x000fe40000000000 */
[----:B------:R-:W-:Y:S01]  /*0410*/  @!P1 VIADD R19, R19, 0x180 ;  /* 0x0000018013139836 */ /* 0x000fe20000000000 */
[----:B------:R-:W2:Y:S02]  /*0420*/  @!P1 LDC.64 R24, c[0x0][0x380] ;  /* 0x0000e000ff189b82 */ /* 0x000ea40000000a00 */
[----:B------:R-:W-:Y:S01]  /*0430*/  ISETP.NE.AND P0, PT, R17, RZ, PT ;  /* 0x000000ff1100720c */ /* 0x000fe20003f05270 */
[----:B0-----:R-:W-:-:S05]  /*0440*/  @P1 IMAD.WIDE.U32 R26, R0, 0x8, R26 ;  /* 0x00000008001a1825 */ /* 0x001fca00078e001a */
[----:B------:R1:W-:Y:S01]  /*0450*/  @P1 STG.E.64 desc[UR10][R26.64], R22 ;  /* 0x000000161a001986 */ /* 0x0003e2000c101b0a */
[----:B--2---:R-:W-:-:S05]  /*0460*/  @!P1 IMAD.WIDE.U32 R24, R16, 0x8, R24 ;  /* 0x0000000810189825 */ /* 0x004fca00078e0018 */
[----:B------:R1:W-:Y:S01]  /*0470*/  @!P1 STG.E.64 desc[UR10][R24.64], R22 ;  /* 0x0000001618009986 */ /* 0x0003e2000c101b0a */
[----:B------:R-:W-:Y:S05]  /*0480*/  @!P0 BRA `(.L_x_2) ;  /* 0x0000000000608947 */ /* 0x000fea0003800000 */
[----:B------:R-:W1:Y:S01]  /*0490*/  LDCU.128 UR12, c[0x0][0x380] ;  /* 0x00007000ff0c77ac */ /* 0x000e620008000c00 */
[----:B------:R-:W-:Y:S01]  /*04a0*/  IADD3 R19, P0, PT, R12, R19, RZ ;  /* 0x000000130c137210 */ /* 0x000fe20007f1e0ff */
[----:B------:R-:W-:-:S04]  /*04b0*/  IMAD.MOV.U32 R0, RZ, RZ, RZ ;  /* 0x000000ffff007224 */ /* 0x000fc800078e00ff */
[----:B------:R-:W-:Y:S01]  /*04c0*/  IMAD.X R16, RZ, RZ, RZ, P0 ;  /* 0x000000ffff107224 */ /* 0x000fe200000e06ff */
[C---:B-1----:R-:W-:Y:S02]  /*04d0*/  LEA R22, P1, R19.reuse, UR12, 0x3 ;  /* 0x0000000c13167c11 */ /* 0x042fe4000f8218ff */
[C---:B------:R-:W-:Y:S02]  /*04e0*/  LEA R24, P2, R12.reuse, UR14, 0x3 ;  /* 0x0000000e0c187c11 */ /* 0x040fe4000f8418ff */
[----:B------:R-:W-:Y:S01]  /*04f0*/  LEA.HI.X R23, R19, UR13, R16, 0x3, P1 ;  /* 0x0000000d13177c11 */ /* 0x000fe200088f1c10 */
[----:B------:R-:W-:Y:S01]  /*0500*/  IMAD.MOV.U32 R16, RZ, RZ, RZ ;  /* 0x000000ffff107224 */ /* 0x000fe200078e00ff */
[----:B------:R-:W-:-:S09]  /*0510*/  LEA.HI.X R25, R12, UR15, RZ, 0x3, P2 ;  /* 0x0000000f0c197c11 */ /* 0x000fd200090f1cff */
.L_x_3:
[----:B0-----:R-:W-:Y:S02]  /*0520*/  IMAD.MOV.U32 R18, RZ, RZ, R24 ;  /* 0x000000ffff127224 */ /* 0x001fe400078e0018 */
[----:B------:R-:W-:-:S06]  /*0530*/  IMAD.MOV.U32 R19, RZ, RZ, R25 ;  /* 0x000000ffff137224 */ /* 0x000fcc00078e0019 */
[----:B------:R-:W2:Y:S01]  /*0540*/  LDG.E.64 R18, desc[UR10][R18.64] ;  /* 0x0000000a12127981 */ /* 0x000ea2000c1e1b00 */
[----:B------:R-:W-:Y:S01]  /*0550*/  IMAD.MOV.U32 R20, RZ, RZ, R22 ;  /* 0x000000ffff147224 */ /* 0x000fe200078e0016 */
[----:B------:R-:W-:Y:S01]  /*0560*/  IADD3 R0, P0, PT, R0, 0x180, RZ ;  /* 0x0000018000007810 */ /* 0x000fe20007f1e0ff */
[----:B------:R-:W-:Y:S01]  /*0570*/  IMAD.MOV.U32 R21, RZ, RZ, R23 ;  /* 0x000000ffff157224 */ /* 0x000fe200078e0017 */
[----:B------:R-:W-:Y:S02]  /*0580*/  IADD3 R24, P1, PT, R24, 0xc00, RZ ;  /* 0x00000c0018187810 */ /* 0x000fe40007f3e0ff */
[----:B------:R-:W-:Y:S01]  /*0590*/  IADD3 R22, P2, PT, R22, 0xc00, RZ ;  /* 0x00000c0016167810 */ /* 0x000fe20007f5e0ff */
[----:B------:R-:W-:Y:S01]  /*05a0*/  IMAD.X R16, RZ, RZ, R16, P0 ;  /* 0x000000ffff107224 */ /* 0x000fe200000e0610 */
[----:B------:R-:W-:Y:S01]  /*05b0*/  ISETP.GE.U32.AND P0, PT, R0, R17, PT ;  /* 0x000000110000720c */ /* 0x000fe20003f06070 */
[----:B------:R-:W-:Y:S02]  /*05c0*/  IMAD.X R25, RZ, RZ, R25, P1 ;  /* 0x000000ffff197224 */ /* 0x000fe400008e0619 */
[----:B------:R-:W-:Y:S01]  /*05d0*/  IMAD.X R23, RZ, RZ, R23, P2 ;  /* 0x000000ffff177224 */ /* 0x000fe200010e0617 */
[----:B------:R-:W-:Y:S01]  /*05e0*/  ISETP.GE.U32.AND.EX P0, PT, R16, RZ, PT, P0 ;  /* 0x000000ff1000720c */ /* 0x000fe20003f06100 */
[----:B--2---:R0:W-:-:S12]  /*05f0*/  STG.E.64 desc[UR10][R20.64], R18 ;  /* 0x0000001214007986 */ /* 0x0041d8000c101b0a */
[----:B------:R-:W-:Y:S05]  /*0600*/  @!P0 BRA `(.L_x_3) ;  /* 0xfffffffc00c48947 */ /* 0x000fea000383ffff */
.L_x_2:
[----:B------:R-:W-:Y:S05]  /*0610*/  BSYNC.RECONVERGENT B0 ;  /* 0x0000000000007941 */ /* 0x000fea0003800200 */
.L_x_1:
[----:B------:R-:W-:Y:S01]  /*0620*/  BAR.SYNC.DEFER_BLOCKING 0x0 ;  /* 0x0000000000007b1d */ /* 0x000fe20000010000 */
[----:B------:R-:W-:Y:S02]  /*0630*/  USHF.L.U64.HI UR4, UR5, 0x1, UR4 ;  /* 0x0000000105047899 */ /* 0x000fe40008010204 */
[----:B------:R-:W-:-:S04]  /*0640*/  USHF.L.U32 UR5, UR5, 0x1, URZ ;  /* 0x0000000105057899 */ /* 0x000fc800080006ff */
[----:B------:R-:W-:-:S04]  /*0650*/  UISETP.NE.U32.AND UP0, UPT, UR5, URZ, UPT ;  /* 0x000000ff0500728c */ /* 0x000fc8000bf05070 */
[----:B------:R-:W-:-:S09]  /*0660*/  UISETP.NE.AND.EX UP0, UPT, UR4, URZ, UPT, UP0 ;  /* 0x000000ff0400728c */ /* 0x000fd2000bf05300 */
[----:B------:R-:W-:Y:S05]  /*0670*/  BRA.U UP0, `(.L_x_4) ;  /* 0xfffffff900e47547 */ /* 0x000fea000b83ffff */
[----:B------:R-:W2:Y:S01]  /*0680*/  S2UR UR5, SR_CgaCtaId ;  /* 0x00000000000579c3 */ /* 0x000ea20000008800 */
[----:B------:R-:W-:Y:S02]  /*0690*/  UMOV UR4, 0x400 ;  /* 0x0000040000047882 */ /* 0x000fe40000000000 */
[----:B--2---:R-:W-:Y:S02]  /*06a0*/  ULEA UR6, UR5, UR4, 0x18 ;  /* 0x0000000405067291 */ /* 0x004fe4000f8ec0ff */
[----:B------:R-:W-:-:S04]  /*06b0*/  UIADD3 UR4, UPT, UPT, UR4, 0x608, URZ ;  /* 0x0000060804047890 */ /* 0x000fc8000fffe0ff */
[----:B------:R-:W-:Y:S01]  /*06c0*/  LEA R0, R12, UR6, 0x2 ;  /* 0x000000060c007c11 */ /* 0x000fe2000f8e10ff */
[----:B------:R-:W-:-:S03]  /*06d0*/  ULEA UR4, UR5, UR4, 0x18 ;  /* 0x0000000405047291 */ /* 0x000fc6000f8ec0ff */
[----:B------:R-:W-:Y:S01]  /*06e0*/  UMOV UR5, URZ ;  /* 0x000000ff00057c82 */ /* 0x000fe20008000000 */
[----:B------:R2:W-:Y:S02]  /*06f0*/  STS [R0], RZ ;  /* 0x000000ff00007388 */ /* 0x0005e40000000800 */
[----:B------:R-:W-:Y:S01]  /*0700*/  LEA R17, R12, UR4, 0x3 ;  /* 0x000000040c117c11 */ /* 0x000fe2000f8e18ff */
[----:B------:R-:W-:Y:S01]  /*0710*/  UMOV UR4, URZ ;  /* 0x000000ff00047c82 */ /* 0x000fe20008000000 */
[----:B------:R-:W-:Y:S06]  /*0720*/  BAR.SYNC.DEFER_BLOCKING 0x0 ;  /* 0x0000000000007b1d */ /* 0x000fec0000010000 */
.L_x_6:
[----:B---3--:R-:W-:Y:S02]  /*0730*/  IMAD.MOV.U32 R14, RZ, RZ, -0x1 ;  /* 0xffffffffff0e7424 */ /* 0x008fe400078e00ff */
[----:B------:R-:W-:Y:S02]  /*0740*/  IMAD.MOV.U32 R15, RZ, RZ, 0x0 ;  /* 0x00000000ff0f7424 */ /* 0x000fe400078e00ff */
[----:B0-----:R-:W-:Y:S02]  /*0750*/  IMAD.MOV.U32 R18, RZ, RZ, -0x1 ;  /* 0xffffffffff127424 */ /* 0x001fe400078e00ff */
[----:B-1----:R-:W-:Y:S01]  /*0760*/  IMAD.MOV.U32 R20, RZ, RZ, -0x1 ;  /* 0xffffffffff147424 */ /* 0x002fe200078e00ff */
[----:B------:R-:W-:Y:S01]  /*0770*/  STS.64 [R17], R14 ;  /* 0x0000000e11007388 */ /* 0x000fe20000000a00 */
[----:B------:R-:W-:-:S03]  /*0780*/  IMAD.MOV.U32 R21, RZ, RZ, 0x0 ;  /* 0x00000000ff157424 */ /* 0x000fc600078e00ff */
[----:B------:R-:W-:Y:S01]  /*0790*/  STS [UR6+0x600], R18 ;  /* 0x00060012ff007988 */ /* 0x000fe20008000806 */
[----:B------:R-:W-:Y:S06]  /*07a0*/  BAR.SYNC.DEFER_BLOCKING 0x0 ;  /* 0x0000000000007b1d */ /* 0x000fec0000010000 */
[----:B------:R-:W0:Y:S02]  /*07b0*/  LDS R19, [R0] ;  /* 0x0000000000137984 */ /* 0x000e240000000800 */
[----:B0-----:R-:W-:-:S05]  /*07c0*/  IMAD R19, R19, 0x180, R12 ;  /* 0x0000018013137824 */ /* 0x001fca00078e020c */
[----:B------:R-:W-:-:S13]  /*07d0*/  ISETP.GT.U32.AND P0, PT, R19, 0x404, PT ;  /* 0x000004041300780c */ /* 0x000fda0003f04070 */
[----:B------:R-:W0:Y:S02]  /*07e0*/  @!P0 LDC.64 R22, c[0x0][0x380] ;  /* 0x0000e000ff168b82 */ /* 0x000e240000000a00 */
[----:B0-----:R-:W-:-:S05]  /*07f0*/  @!P0 IMAD.WIDE.U32 R22, R19, 0x8, R22 ;  /* 0x0000000813168825 */ /* 0x001fca00078e0016 */
[----:B------:R-:W3:Y:S01]  /*0800*/  @!P0 LDG.E.64 R20, desc[UR10][R22.64] ;  /* 0x0000000a16148981 */ /* 0x000ee2000c1e1b00 */
[----:B------:R-:W0:Y:S01]  /*0810*/  S2UR UR9, SR_CgaCtaId ;  /* 0x00000000000979c3 */ /* 0x000e220000008800 */
[----:B------:R-:W-:Y:S01]  /*0820*/  VOTEU.ANY UR6, UPT, PT ;  /* 0x0000000000067886 */ /* 0x000fe200038e0100 */
[----:B------:R-:W-:Y:S01]  /*0830*/  UMOV UR8, 0x400 ;  /* 0x0000040000087882 */ /* 0x000fe20000000000 */
[----:B------:R-:W1:Y:S01]  /*0840*/  S2R R16, SR_LANEID ;  /* 0x0000000000107919 */ /* 0x000e620000000000 */
[----:B------:R-:W-:Y:S02]  /*0850*/  UFLO.U32 UR7, UR6 ;  /* 0x00000006000772bd */ /* 0x000fe400080e0000 */
[----:B------:R-:W-:Y:S02]  /*0860*/  UIADD3 UR6, UPT, UPT, UR8, 0x600, URZ ;  /* 0x0000060008067890 */ /* 0x000fe4000fffe0ff */
[----:B------:R-:W-:-:S04]  /*0870*/  UISETP.NE.U32.AND UP0, UPT, UR4, 0x2020, UPT ;  /* 0x000020200400788c */ /* 0x000fc8000bf05070 */
[----:B------:R-:W-:Y:S01]  /*0880*/  UISETP.NE.AND.EX UP0, UPT, UR5, URZ, UPT, UP0 ;  /* 0x000000ff0500728c */ /* 0x000fe2000bf05300 */
[----:B-1----:R-:W-:Y:S01]  /*0890*/  ISETP.EQ.U32.AND P0, PT, R16, UR7, PT ;  /* 0x0000000710007c0c */ /* 0x002fe2000bf02070 */
[----:B0-----:R-:W-:Y:S02]  /*08a0*/  ULEA UR7, UR9, UR6, 0x18 ;  /* 0x0000000609077291 */ /* 0x001fe4000f8ec0ff */
[----:B------:R-:W-:Y:S01]  /*08b0*/  ULEA UR6, UR9, UR8, 0x18 ;  /* 0x0000000809067291 */ /* 0x000fe2000f8ec0ff */
[----:B---3--:R-:W-:Y:S01]  /*08c0*/  STS.64 [R17], R20 ;  /* 0x0000001411007388 */ /* 0x008fe20000000a00 */
[----:B------:R-:W-:Y:S06]  /*08d0*/  BAR.SYNC.DEFER_BLOCKING 0x0 ;  /* 0x0000000000007b1d */ /* 0x000fec0000010000 */
[----:B------:R-:W0:Y:S02]  /*08e0*/  LDS R19, [R17] ;  /* 0x0000000011137984 */ /* 0x000e240000000800 */
[----:B0-----:R-:W-:-:S13]  /*08f0*/  CREDUX.MIN UR12, R19 ;  /* 0x00000000130c72cc */ /* 0x001fda0000008000 */
[----:B------:R-:W-:-:S05]  /*0900*/  IMAD.U32 R24, RZ, RZ, UR12 ;  /* 0x0000000cff187e24 */ /* 0x000fca000f8e00ff */
[----:B------:R-:W-:Y:S01]  /*0910*/  @P0 ATOMS.MIN RZ, [UR7], R24 ;  /* 0x00000018ffff098c */ /* 0x000fe20008800007 */
[----:B------:R-:W-:Y:S06]  /*0920*/  BAR.SYNC.DEFER_BLOCKING 0x0 ;  /* 0x0000000000007b1d */ /* 0x000fec0000010000 */
[----:B------:R-:W-:Y:S04]  /*0930*/  LDS R19, [UR6+0x600] ;  /* 0x00060006ff137984 */ /* 0x000fe80008000800 */
[----:B------:R-:W0:Y:S02]  /*0940*/  LDS.64 R20, [R17] ;  /* 0x0000000011147984 */ /* 0x000e240000000a00 */
[----:B0-----:R-:W-:-:S04]  /*0950*/  ISETP.NE.U32.AND P0, PT, R20, R19, PT ;  /* 0x000000131400720c */ /* 0x001fc80003f05070 */
[----:B------:R-:W-:-:S13]  /*0960*/  ISETP.NE.AND.EX P0, PT, R21, RZ, PT, P0 ;  /* 0x000000ff1500720c */ /* 0x000fda0003f05300 */
[----:B------:R-:W0:Y:S01]  /*0970*/  @!P0 LDS R19, [R0] ;  /* 0x0000000000138984 */ /* 0x000e220000000800 */
[----:B------:R-:W1:Y:S02]  /*0980*/  @!P0 LDC.64 R22, c[0x0][0x388] ;  /* 0x0000e200ff168b82 */ /* 0x000e640000000a00 */
[----:B-1----:R-:W-:-:S04]  /*0990*/  @!P0 IADD3 R22, P1, PT, R22, UR4, RZ ;  /* 0x0000000416168c10 */ /* 0x002fc8000ff3e0ff */
[----:B------:R-:W-:-:S05]  /*09a0*/  @!P0 IADD3.X R23, PT, PT, R23, UR5, RZ, P1, !PT ;  /* 0x0000000517178c10 */ /* 0x000fca0008ffe4ff */
[----:B------:R1:W-:Y:S01]  /*09b0*/  @!P0 STG.E.64 desc[UR10][R22.64], R20 ;  /* 0x0000001416008986 */ /* 0x0003e2000c101b0a */
[----:B0-----:R-:W-:-:S05]  /*09c0*/  @!P0 VIADD R19, R19, 0x1 ;  /* 0x0000000113138836 */ /* 0x001fca0000000000 */
[----:B------:R1:W-:Y:S01]  /*09d0*/  @!P0 STS [R0], R19 ;  /* 0x0000001300008388 */ /* 0x0003e20000000800 */
[----:B------:R-:W-:Y:S06]  /*09e0*/  BAR.SYNC.DEFER_BLOCKING 0x0 ;  /* 0x0000000000007b1d */ /* 0x000fec0000010000 */
[----:B------:R-:W-:Y:S05]  /*09f0*/  BRA.U !UP0, `(.L_x_5) ;  /* 0x0000000508987547 */ /* 0x000fea000b800000 */
[----:B------:R-:W-:Y:S01]  /*0a00*/  STS.64 [R17], R14 ;  /* 0x0000000e11007388 */ /* 0x000fe20000000a00 */
[----:B-1----:R-:W-:Y:S02]  /*0a10*/  IMAD.MOV.U32 R20, RZ, RZ, -0x1 ;  /* 0xffffffffff147424 */ /* 0x002fe400078e00ff */
[----:B------:R-:W-:Y:S01]  /*0a20*/  IMAD.MOV.U32 R21, RZ, RZ, 0x0 ;  /* 0x00000000ff157424 */ /* 0x000fe200078e00ff */
        /* <DEDUP_REMOVED lines=8> */
[----:B------:R-:W-:Y:S02]  /*0ab0*/  VOTEU.ANY UR8, UPT, PT ;  /* 0x0000000000087886 */ /* 0x000fe400038e0100 */
[----:B------:R-:W-:-:S06]  /*0ac0*/  UFLO.U32 UR8, UR8 ;  /* 0x00000008000872bd */ /* 0x000fcc00080e0000 */
[----:B------:R-:W-:Y:S01]  /*0ad0*/  ISETP.EQ.U32.AND P0, PT, R16, UR8, PT ;  /* 0x0000000810007c0c */ /* 0x000fe2000bf02070 */
[----:B---3--:R-:W-:Y:S01]  /*0ae0*/  STS.64 [R17], R20 ;  /* 0x0000001411007388 */ /* 0x008fe20000000a00 */
[----:B------:R-:W-:Y:S06]  /*0af0*/  BAR.SYNC.DEFER_BLOCKING 0x0 ;  /* 0x0000000000007b1d */ /* 0x000fec0000010000 */
[----:B------:R-:W0:Y:S02]  /*0b00*/  LDS R19, [R17] ;  /* 0x0000000011137984 */ /* 0x000e240000000800 */
[----:B0-----:R-:W-:-:S13]  /*0b10*/  CREDUX.MIN UR9, R19 ;  /* 0x00000000130972cc */ /* 0x001fda0000008000 */
[----:B------:R-:W-:-:S05]  /*0b20*/  IMAD.U32 R24, RZ, RZ, UR9 ;  /* 0x00000009ff187e24 */ /* 0x000fca000f8e00ff */
[----:B------:R0:W-:Y:S01]  /*0b30*/  @P0 ATOMS.MIN RZ, [UR7], R24 ;  /* 0x00000018ffff098c */ /* 0x0001e20008800007 */
[----:B------:R-:W-:Y:S01]  /*0b40*/  BAR.SYNC.DEFER_BLOCKING 0x0 ;  /* 0x0000000000007b1d */ /* 0x000fe20000010000 */
[----:B0-----:R-:W-:-:S05]  /*0b50*/  IMAD.MOV.U32 R24, RZ, RZ, -0x1 ;  /* 0xffffffffff187424 */ /* 0x001fca00078e00ff */
        /* <DEDUP_REMOVED lines=8> */
[----:B------:R-:W-:Y:S01]  /*0be0*/  @!P0 STG.E.64 desc[UR10][R22.64+0x8], R20 ;  /* 0x0000081416008986 */ /* 0x000fe2000c101b0a */
[----:B0-----:R-:W-:-:S05]  /*0bf0*/  @!P0 VIADD R19, R19, 0x1 ;  /* 0x0000000113138836 */ /* 0x001fca0000000000 */
[----:B------:R-:W-:Y:S01]  /*0c00*/  @!P0 STS [R0], R19 ;  /* 0x0000001300008388 */ /* 0x000fe20000000800 */
[----:B------:R-:W-:Y:S06]  /*0c10*/  BAR.SYNC.DEFER_BLOCKING 0x0 ;  /* 0x0000000000007b1d */ /* 0x000fec0000010000 */
[----:B------:R-:W-:Y:S04]  /*0c20*/  STS.64 [R17], R14 ;  /* 0x0000000e11007388 */ /* 0x000fe80000000a00 */
[----:B------:R-:W-:Y:S01]  /*0c30*/  STS [UR6+0x600], R18 ;  /* 0x00060012ff007988 */ /* 0x000fe20008000806 */
[----:B------:R-:W-:Y:S06]  /*0c40*/  BAR.SYNC.DEFER_BLOCKING 0x0 ;  /* 0x0000000000007b1d */ /* 0x000fec0000010000 */
[----:B------:R-:W0:Y:S02]  /*0c50*/  LDS R25, [R0] ;  /* 0x0000000000197984 */ /* 0x000e240000000800 */
[----:B0-----:R-:W-:-:S02]  /*0c60*/  IMAD R29, R25, 0x180, R12 ;  /* 0x00000180191d7824 */ /* 0x001fc400078e020c */
[----:B------:R-:W-:-:S03]  /*0c70*/  IMAD.MOV.U32 R25, RZ, RZ, 0x0 ;  /* 0x00000000ff197424 */ /* 0x000fc600078e00ff */
[----:B------:R-:W-:-:S13]  /*0c80*/  ISETP.GT.U32.AND P0, PT, R29, 0x404, PT ;  /* 0x000004041d00780c */ /* 0x000fda0003f04070 */
[----:B------:R-:W0:Y:S02]  /*0c90*/  @!P0 LDC.64 R26, c[0x0][0x380] ;  /* 0x0000e000ff1a8b82 */ /* 0x000e240000000a00 */
[----:B0-----:R-:W-:-:S05]  /*0ca0*/  @!P0 IMAD.WIDE.U32 R26, R29, 0x8, R26 ;  /* 0x000000081d1a8825 */ /* 0x001fca00078e001a */
[----:B------:R-:W3:Y:S01]  /*0cb0*/  @!P0 LDG.E.64 R24, desc[UR10][R26.64] ;  /* 0x0000000a1a188981 */ /* 0x000ee2000c1e1b00 */
[----:B------:R-:W-:Y:S02]  /*0cc0*/  VOTEU.ANY UR8, UPT, PT ;  /* 0x0000000000087886 */ /* 0x000fe400038e0100 */
[----:B------:R-:W-:-:S06]  /*0cd0*/  UFLO.U32 UR8, UR8 ;  /* 0x00000008000872bd */ /* 0x000fcc00080e0000 */
[----:B------:R-:W-:Y:S01]  /*0ce0*/  ISETP.EQ.U32.AND P0, PT, R16, UR8, PT ;  /* 0x0000000810007c0c */ /* 0x000fe2000bf02070 */
[----:B---3--:R0:W-:Y:S01]  /*0cf0*/  STS.64 [R17], R24 ;  /* 0x0000001811007388 */ /* 0x0081e20000000a00 */
[----:B------:R-:W-:Y:S01]  /*0d00*/  BAR.SYNC.DEFER_BLOCKING 0x0 ;  /* 0x0000000000007b1d */ /* 0x000fe20000010000 */
[----:B0-----:R-:W-:-:S05]  /*0d10*/  IMAD.MOV.U32 R24, RZ, RZ, -0x1 ;  /* 0xffffffffff187424 */ /* 0x001fca00078e00ff */
        /* <DEDUP_REMOVED lines=43> */
[----:B-1----:R-:W-:Y:S01]  /*0fd0*/  @!P0 IADD3 R18, P1, PT, R18, UR4, RZ ;  /* 0x0000000412128c10 */ /* 0x002fe2000ff3e0ff */
[----:B------:R-:W-:-:S03]  /*0fe0*/  UIADD3 UR4, UP0, UPT, UR4, 0x20, URZ ;  /* 0x0000002004047890 */ /* 0x000fc6000ff1e0ff */
[----:B------:R-:W-:Y:S01]  /*0ff0*/  @!P0 IADD3.X R19, PT, PT, R19, UR5, RZ, P1, !PT ;  /* 0x0000000513138c10 */ /* 0x000fe20008ffe4ff */
[----:B------:R-:W-:-:S04]  /*1000*/  UIADD3.X UR5, UPT, UPT, URZ, UR5, URZ, UP0, !UPT ;  /* 0x00000005ff057290 */ /* 0x000fc800087fe4ff */
[----:B------:R3:W-:Y:S01]  /*1010*/  @!P0 STG.E.64 desc[UR10][R18.64+0x18], R14 ;  /* 0x0000180e12008986 */ /* 0x0007e2000c101b0a */
[----:B0-----:R-:W-:-:S05]  /*1020*/  @!P0 VIADD R21, R16, 0x1 ;  /* 0x0000000110158836 */ /* 0x001fca0000000000 */
[----:B------:R3:W-:Y:S01]  /*1030*/  @!P0 STS [R0], R21 ;  /* 0x0000001500008388 */ /* 0x0007e20000000800 */
[----:B------:R-:W-:Y:S06]  /*1040*/  BAR.SYNC.DEFER_BLOCKING 0x0 ;  /* 0x0000000000007b1d */ /* 0x000fec0000010000 */
[----:B------:R-:W-:Y:S05]  /*1050*/  BRA `(.L_x_6) ;  /* 0xfffffff400b47947 */ /* 0x000fea000383ffff */
.L_x_5:
[----:B------:R-:W0:Y:S01]  /*1060*/  LDCU.64 UR4, c[0x0][0x390] ;  /* 0x00007200ff0477ac */ /* 0x000e220008000a00 */
[----:B-12---:R-:W-:Y:S01]  /*1070*/  IMAD.SHL.U32 R0, R12, 0x8, RZ ;  /* 0x000000080c007824 */ /* 0x006fe200078e00ff */
[----:B------:R-:W-:Y:S01]  /*1080*/  SHF.R.U32.HI R22, RZ, 0x1d, R12 ;  /* 0x0000001dff167819 */ /* 0x000fe2000001160c */
[----:B------:R-:W1:Y:S03]  /*1090*/  LDC.64 R16, c[0x0][0x388] ;  /* 0x0000e200ff107b82 */ /* 0x000e660000000a00 */
[----:B0-----:R-:W-:-:S04]  /*10a0*/  IADD3 R14, P0, PT, R0, UR4, RZ ;  /* 0x00000004000e7c10 */ /* 0x001fc8000ff1e0ff */
[----:B------:R-:W-:-:S06]  /*10b0*/  IADD3.X R15, PT, PT, R22, UR5, RZ, P0, !PT ;  /* 0x00000005160f7c10 */ /* 0x000fcc00087fe4ff */
[----:B------:R-:W5:Y:S01]  /*10c0*/  LDG.E.64 R14, desc[UR10][R14.64] ;  /* 0x0000000a0e0e7981 */ /* 0x000f62000c1e1b00 */
[----:B------:R-:W-:Y:S01]  /*10d0*/  BSSY.RECONVERGENT B1, `(.L_x_7) ;  /* 0x0000016000017945 */ /* 0x000fe20003800200 */
[----:B------:R-:W-:Y:S02]  /*10e0*/  IMAD.MOV.U32 R20, RZ, RZ, RZ ;  /* 0x000000ffff147224 */ /* 0x000fe400078e00ff */
[----:B------:R-:W-:-:S07]  /*10f0*/  IMAD.MOV.U32 R21, RZ, RZ, 0x404 ;  /* 0x00000404ff157424 */ /* 0x000fce00078e00ff */
.L_x_11:
[----:B------:R-:W-:-:S05]  /*1100*/  IMAD.IADD R18, R20, 0x1, R21 ;  /* 0x0000000114127824 */ /* 0x000fca00078e0215 */
[----:B------:R-:W-:-:S04]  /*1110*/  LEA.HI R18, R18, R18, RZ, 0x1 ;  /* 0x0000001212127211 */ /* 0x000fc800078f08ff */
[----:B------:R-:W-:-:S05]  /*1120*/  SHF.R.S32.HI R23, RZ, 0x1, R18 ;  /* 0x00000001ff177819 */ /* 0x000fca0000011412 */
[----:B-1----:R-:W-:-:S06]  /*1130*/  IMAD.WIDE R18, R23, 0x8, R16 ;  /* 0x0000000817127825 */ /* 0x002fcc00078e0210 */
[----:B------:R-:W2:Y:S01]  /*1140*/  LDG.E.64 R18, desc[UR10][R18.64] ;  /* 0x0000000a12127981 */ /* 0x000ea2000c1e1b00 */
[----:B------:R-:W-:Y:S01]  /*1150*/  BSSY.RELIABLE B0, `(.L_x_8) ;  /* 0x000000a000007945 */ /* 0x000fe20003800100 */
[----:B--2--5:R-:W-:-:S04]  /*1160*/  ISETP.GT.U32.AND P0, PT, R18, R14, PT ;  /* 0x0000000e1200720c */ /* 0x024fc80003f04070 */
[----:B------:R-:W-:-:S13]  /*1170*/  ISETP.GT.U32.AND.EX P0, PT, R19, R15, PT, P0 ;  /* 0x0000000f1300720c */ /* 0x000fda0003f04100 */
[----:B------:R-:W-:Y:S01]  /*1180*/  @P0 VIADD R21, R23, 0xffffffff ;  /* 0xffffffff17150836 */ /* 0x000fe20000000000 */
[----:B------:R-:W-:Y:S06]  /*1190*/  @P0 BRA `(.L_x_9) ;  /* 0x0000000000140947 */ /* 0x000fec0003800000 */
[----:B------:R-:W-:-:S04]  /*11a0*/  ISETP.GE.U32.AND P0, PT, R18, R14, PT ;  /* 0x0000000e1200720c */ /* 0x000fc80003f06070 */
[----:B------:R-:W-:-:S13]  /*11b0*/  ISETP.GE.U32.AND.EX P0, PT, R19, R15, PT, P0 ;  /* 0x0000000f1300720c */ /* 0x000fda0003f06100 */
[----:B------:R-:W-:Y:S05]  /*11c0*/  @P0 BREAK.RELIABLE B0 ;  /* 0x0000000000000942 */ /* 0x000fea0003800100 */
[----:B------:R-:W-:Y:S05]  /*11d0*/  @P0 BRA `(.L_x_10) ;  /* 0x0000000000140947 */ /* 0x000fea0003800000 */
[----:B------:R-:W-:-:S07]  /*11e0*/  VIADD R20, R23, 0x1 ;  /* 0x0000000117147836 */ /* 0x000fce0000000000 */
.L_x_9:
[----:B------:R-:W-:Y:S05]  /*11f0*/  BSYNC.RELIABLE B0 ;  /* 0x0000000000007941 */ /* 0x000fea0003800100 */
.L_x_8:
[----:B------:R-:W-:-:S13]  /*1200*/  ISETP.GT.AND P0, PT, R20, R21, PT ;  /* 0x000000151400720c */ /* 0x000fda0003f04270 */
[----:B------:R-:W-:Y:S05]  /*1210*/  @!P0 BRA `(.L_x_11) ;  /* 0xfffffffc00b88947 */ /* 0x000fea000383ffff */
[----:B------:R-:W-:-:S07]  /*1220*/  IMAD.MOV.U32 R23, RZ, RZ, -0x1 ;  /* 0xffffffffff177424 */ /* 0x000fce00078e00ff */
.L_x_10:
[----:B------:R-:W-:Y:S05]  /*1230*/  BSYNC.RECONVERGENT B1 ;  /* 0x0000000000017941 */ /* 0x000fea0003800200 */
.L_x_7:
[----:B------:R-:W-:Y:S05]  /*1240*/  WARPSYNC.ALL ;  /* 0x0000000000007948 */ /* 0x000fea0003800000 */
[--C-:B------:R-:W-:Y:S01]  /*1250*/  SHF.R.S32.HI R17, RZ, 0x1f, R23.reuse ;  /* 0x0000001fff117819 */ /* 0x100fe20000011417 */
[----:B------:R-:W-:Y:S01]  /*1260*/  IMAD.MOV.U32 R16, RZ, RZ, R23 ;  /* 0x000000ffff107224 */ /* 0x000fe200078e0017 */
[----:B------:R-:W0:Y:S04]  /*1270*/  LDC.64 R14, c[0x0][0x388] ;  /* 0x0000e200ff0e7b82 */ /* 0x000e280000000a00 */
[----:B------:R1:W-:Y:S04]  /*1280*/  STG.E.64 desc[UR10][R8.64], R16 ;  /* 0x0000001008007986 */ /* 0x0003e8000c101b0a */
[----:B------:R1:W5:Y:S01]  /*1290*/  LDG.E.64 R18, desc[UR10][R6.64] ;  /* 0x0000000a06127981 */ /* 0x000362000c1e1b00 */
[----:B------:R-:W-:Y:S01]  /*12a0*/  BSSY.RECONVERGENT B2, `(.L_x_12) ;  /* 0x0000017000027945 */ /* 0x000fe20003800200 */
[----:B------:R-:W-:-:S02]  /*12b0*/  IMAD.MOV.U32 R23, RZ, RZ, RZ ;  /* 0x000000ffff177224 */ /* 0x000fc400078e00ff */
[----:B------:R-:W-:-:S07]  /*12c0*/  IMAD.MOV.U32 R24, RZ, RZ, 0x404 ;  /* 0x00000404ff187424 */ /* 0x000fce00078e00ff */
.L_x_17:
[----:B-1----:R-:W-:-:S05]  /*12d0*/  IMAD.IADD R16, R23, 0x1, R24 ;  /* 0x0000000117107824 */ /* 0x002fca00078e0218 */
[----:B------:R-:W-:-:S04]  /*12e0*/  LEA.HI R16, R16, R16, RZ, 0x1 ;  /* 0x0000001010107211 */ /* 0x000fc800078f08ff */
[----:B------:R-:W-:-:S05]  /*12f0*/  SHF.R.S32.HI R16, RZ, 0x1, R16 ;  /* 0x00000001ff107819 */ /* 0x000fca0000011410 */
[----:B0-----:R-:W-:-:S06]  /*1300*/  IMAD.WIDE R20, R16, 0x8, R14 ;  /* 0x0000000810147825 */ /* 0x001fcc00078e020e */
[----:B------:R-:W2:Y:S01]  /*1310*/  LDG.E.64 R20, desc[UR10][R20.64] ;  /* 0x0000000a14147981 */ /* 0x000ea2000c1e1b00 */
[----:B------:R-:W-:Y:S01]  /*1320*/  BSSY.RELIABLE B1, `(.L_x_13) ;  /* 0x000000b000017945 */ /* 0x000fe20003800100 */
[----:B--2--5:R-:W-:-:S04]  /*1330*/  ISETP.GT.U32.AND P0, PT, R20, R18, PT ;  /* 0x000000121400720c */ /* 0x024fc80003f04070 */
[----:B------:R-:W-:-:S13]  /*1340*/  ISETP.GT.U32.AND.EX P0, PT, R21, R19, PT, P0 ;  /* 0x000000131500720c */ /* 0x000fda0003f04100 */
[----:B------:R-:W-:Y:S05]  /*1350*/  @P0 BRA `(.L_x_14) ;  /* 0x0000000000180947 */ /* 0x000fea0003800000 */
[----:B------:R-:W-:-:S04]  /*1360*/  ISETP.GE.U32.AND P0, PT, R20, R18, PT ;  /* 0x000000121400720c */ /* 0x000fc80003f06070 */
[----:B------:R-:W-:-:S13]  /*1370*/  ISETP.GE.U32.AND.EX P0, PT, R21, R19, PT, P0 ;  /* 0x000000131500720c */ /* 0x000fda0003f06100 */
[----:B------:R-:W-:Y:S05]  /*1380*/  @P0 BREAK.RELIABLE B1 ;  /* 0x0000000000010942 */ /* 0x000fea0003800100 */
[----:B------:R-:W-:Y:S05]  /*1390*/  @P0 BRA `(.L_x_15) ;  /* 0x00000000001c0947 */ /* 0x000fea0003800000 */
[----:B------:R-:W-:Y:S01]  /*13a0*/  VIADD R23, R16, 0x1 ;  /* 0x0000000110177836 */ /* 0x000fe20000000000 */
[----:B------:R-:W-:Y:S06]  /*13b0*/  BRA `(.L_x_16) ;  /* 0x0000000000047947 */ /* 0x000fec0003800000 */
.L_x_14:
[----:B------:R-:W-:-:S07]  /*13c0*/  VIADD R24, R16, 0xffffffff ;  /* 0xffffffff10187836 */ /* 0x000fce0000000000 */
.L_x_16:
[----:B------:R-:W-:Y:S05]  /*13d0*/  BSYNC.RELIABLE B1 ;  /* 0x0000000000017941 */ /* 0x000fea0003800100 */
.L_x_13:
[----:B------:R-:W-:-:S13]  /*13e0*/  ISETP.GT.AND P0, PT, R23, R24, PT ;  /* 0x000000181700720c */ /* 0x000fda0003f04270 */
[----:B------:R-:W-:Y:S05]  /*13f0*/  @!P0 BRA `(.L_x_17) ;  /* 0xfffffffc00b48947 */ /* 0x000fea000383ffff */
[----:B------:R-:W-:-:S07]  /*1400*/  IMAD.MOV.U32 R16, RZ, RZ, -0x1 ;  /* 0xffffffffff107424 */ /* 0x000fce00078e00ff */
.L_x_15:
[----:B------:R-:W-:Y:S05]  /*1410*/  BSYNC.RECONVERGENT B2 ;  /* 0x0000000000027941 */ /* 0x000fea0003800200 */
.L_x_12:
[----:B------:R-:W-:Y:S05]  /*1420*/  WARPSYNC.ALL ;  /* 0x0000000000007948 */ /* 0x000fea0003800000 */
[----:B------:R-:W0:Y:S01]  /*1430*/  LDC.64 R14, c[0x0][0x380] ;  /* 0x0000e000ff0e7b82 */ /* 0x000e220000000a00 */
[----:B------:R-:W1:Y:S01]  /*1440*/  LDCU.64 UR4, c[0x0][0x390] ;  /* 0x00007200ff0477ac */ /* 0x000e620008000a00 */
[----:B------:R-:W-:Y:S01]  /*1450*/  IMAD.SHL.U32 R18, R4, 0x8, RZ ;  /* 0x0000000804127824 */ /* 0x000fe200078e00ff */
[----:B------:R-:W-:Y:S02]  /*1460*/  SHF.R.U32.HI R23, RZ, 0x1d, R4 ;  /* 0x0000001dff177819 */ /* 0x000fe40000011604 */
[----:B------:R-:W-:-:S02]  /*1470*/  SHF.R.S32.HI R17, RZ, 0x1f, R16 ;  /* 0x0000001fff117819 */ /* 0x000fc40000011410 */
[----:B-1----:R-:W-:-:S04]  /*1480*/  IADD3 R20, P0, PT, R18, UR4, RZ ;  /* 0x0000000412147c10 */ /* 0x002fc8000ff1e0ff */
[----:B------:R-:W-:Y:S01]  /*1490*/  IADD3.X R21, PT, PT, R23, UR5, RZ, P0, !PT ;  /* 0x0000000517157c10 */ /* 0x000fe200087fe4ff */
[----:B0-----:R-:W-:-:S05]  /*14a0*/  IMAD.WIDE.U32 R14, R10, 0x8, R14 ;  /* 0x000000080a0e7825 */ /* 0x001fca00078e000e */
[----:B------:R0:W-:Y:S04]  /*14b0*/  STG.E.64 desc[UR10][R14.64], R16 ;  /* 0x000000100e007986 */ /* 0x0001e8000c101b0a */
[----:B0-----:R0:W5:Y:S01]  /*14c0*/  LDG.E.64 R16, desc[UR10][R20.64] ;  /* 0x0000000a14107981 */ /* 0x001162000c1e1b00 */
[----:B------:R-:W-:Y:S01]  /*14d0*/  BSSY.RECONVERGENT B2, `(.L_x_18) ;  /* 0x0000018000027945 */ /* 0x000fe20003800200 */
[----:B------:R-:W-:Y:S02]  /*14e0*/  IMAD.MOV.U32 R24, RZ, RZ, RZ ;  /* 0x000000ffff187224 */ /* 0x000fe400078e00ff */
[----:B------:R-:W-:-:S07]  /*14f0*/  IMAD.MOV.U32 R25, RZ, RZ, 0x404 ;  /* 0x00000404ff197424 */ /* 0x000fce00078e00ff */
.L_x_23:
[----:B0-----:R-:W0:Y:S01]  /*1500*/  LDC.64 R20, c[0x0][0x388] ;  /* 0x0000e200ff147b82 */ /* 0x001e220000000a00 */
[----:B------:R-:W-:-:S05]  /*1510*/  IMAD.IADD R19, R24, 0x1, R25 ;  /* 0x0000000118137824 */ /* 0x000fca00078e0219 */
        /* <DEDUP_REMOVED lines=14> */
.L_x_20:
[----:B------:R-:W-:-:S07]  /*1600*/  VIADD R25, R19, 0xffffffff ;  /* 0xffffffff13197836 */ /* 0x000fce0000000000 */
.L_x_22:
[----:B------:R-:W-:Y:S05]  /*1610*/  BSYNC.RELIABLE B3 ;  /* 0x0000000000037941 */ /* 0x000fea0003800100 */
.L_x_19:
[----:B------:R-:W-:-:S13]  /*1620*/  ISETP.GT.AND P0, PT, R24, R25, PT ;  /* 0x000000191800720c */ /* 0x000fda0003f04270 */
[----:B------:R-:W-:Y:S05]  /*1630*/  @!P0 BRA `(.L_x_23) ;  /* 0xfffffffc00b08947 */ /* 0x000fea000383ffff */
[----:B------:R-:W-:-:S07]  /*1640*/  IMAD.MOV.U32 R19, RZ, RZ, -0x1 ;  /* 0xffffffffff137424 */ /* 0x000fce00078e00ff */
.L_x_21:
[----:B------:R-:W-:Y:S05]  /*1650*/  BSYNC.RECONVERGENT B2 ;  /* 0x0000000000027941 */ /* 0x000fea0003800200 */
.L_x_18:
[----:B------:R-:W-:Y:S05]  /*1660*/  WARPSYNC.ALL ;  /* 0x0000000000007948 */ /* 0x000fea0003800000 */
[--C-:B------:R-:W-:Y:S01]  /*1670*/  SHF.R.S32.HI R17, RZ, 0x1f, R19.reuse ;  /* 0x0000001fff117819 */ /* 0x100fe20000011413 */
[----:B------:R-:W-:Y:S01]  /*1680*/  IMAD.MOV.U32 R16, RZ, RZ, R19 ;  /* 0x000000ffff107224 */ /* 0x000fe200078e0013 */
[----:B------:R-:W0:Y:S04]  /*1690*/  LDCU.64 UR4, c[0x0][0x388] ;  /* 0x00007100ff0477ac */ /* 0x000e280008000a00 */
[----:B------:R1:W-:Y:S01]  /*16a0*/  STG.E.64 desc[UR10][R2.64], R16 ;  /* 0x0000001002007986 */ /* 0x0003e2000c101b0a */
[----:B------:R-:W-:Y:S01]  /*16b0*/  IMAD.MOV.U32 R11, RZ, RZ, RZ ;  /* 0x000000ffff0b7224 */ /* 0x000fe200078e00ff */
[----:B------:R-:W2:Y:S01]  /*16c0*/  LDCU.128 UR12, c[0x0][0x390] ;  /* 0x00007200ff0c77ac */ /* 0x000ea20008000c00 */
[----:B------:R-:W-:Y:S06]  /*16d0*/  BAR.SYNC.DEFER_BLOCKING 0x0 ;  /* 0x0000000000007b1d */ /* 0x000fec0000010000 */
[----:B------:R-:W0:Y:S02]  /*16e0*/  LDG.E.64 R8, desc[UR10][R8.64] ;  /* 0x0000000a08087981 */ /* 0x000e24000c1e1b00 */
[----:B0-----:R-:W-:-:S04]  /*16f0*/  LEA R20, P0, R8, UR4, 0x3 ;  /* 0x0000000408147c11 */ /* 0x001fc8000f8018ff */
[----:B------:R-:W-:-:S05]  /*1700*/  LEA.HI.X R21, R8, UR5, R9, 0x3, P0 ;  /* 0x0000000508157c11 */ /* 0x000fca00080f1c09 */
[----:B------:R2:W-:Y:S04]  /*1710*/  STG.E.64 desc[UR10][R20.64], R12 ;  /* 0x0000000c14007986 */ /* 0x0005e8000c101b0a */
[----:B------:R-:W3:Y:S02]  /*1720*/  LDG.E.64 R14, desc[UR10][R14.64] ;  /* 0x0000000a0e0e7981 */ /* 0x000ee4000c1e1b00 */
[----:B---3--:R-:W-:-:S04]  /*1730*/  LEA R24, P0, R14, UR4, 0x3 ;  /* 0x000000040e187c11 */ /* 0x008fc8000f8018ff */
[----:B------:R-:W-:-:S05]  /*1740*/  LEA.HI.X R25, R14, UR5, R15, 0x3, P0 ;  /* 0x000000050e197c11 */ /* 0x000fca00080f1c0f */
[----:B------:R-:W-:Y:S04]  /*1750*/  STG.E.64 desc[UR10][R24.64], R10 ;  /* 0x0000000a18007986 */ /* 0x000fe8000c101b0a */
[----:B-1----:R-:W3:Y:S01]  /*1760*/  LDG.E.64 R2, desc[UR10][R2.64] ;  /* 0x0000000a02027981 */ /* 0x002ee2000c1e1b00 */
[----:B------:R-:W-:-:S04]  /*1770*/  IADD3 R26, P1, PT, R0, UR4, RZ ;  /* 0x00000004001a7c10 */ /* 0x000fc8000ff3e0ff */
[----:B------:R-:W-:Y:S02]  /*1780*/  IADD3.X R27, PT, PT, R22, UR5, RZ, P1, !PT ;  /* 0x00000005161b7c10 */ /* 0x000fe40008ffe4ff */
[----:B---3--:R-:W-:-:S04]  /*1790*/  LEA R16, P0, R2, UR4, 0x3 ;  /* 0x0000000402107c11 */ /* 0x008fc8000f8018ff */
[----:B------:R-:W-:-:S05]  /*17a0*/  LEA.HI.X R17, R2, UR5, R3, 0x3, P0 ;  /* 0x0000000502117c11 */ /* 0x000fca00080f1c03 */
[----:B------:R0:W-:Y:S01]  /*17b0*/  STG.E.64 desc[UR10][R16.64], R4 ;  /* 0x0000000410007986 */ /* 0x0001e2000c101b0a */
[----:B------:R-:W-:Y:S06]  /*17c0*/  BAR.SYNC.DEFER_BLOCKING 0x0 ;  /* 0x0000000000007b1d */ /* 0x000fec0000010000 */
[----:B------:R-:W2:Y:S01]  /*17d0*/  LDG.E.64 R8, desc[UR10][R26.64] ;  /* 0x0000000a1a087981 */ /* 0x000ea2000c1e1b00 */
[----:B------:R-:W-:Y:S01]  /*17e0*/  IMAD.SHL.U32 R19, R10, 0x8, RZ ;  /* 0x000000080a137824 */ /* 0x000fe200078e00ff */
[----:B--2---:R-:W-:-:S04]  /*17f0*/  LEA R12, P0, R8, UR12, 0x3 ;  /* 0x0000000c080c7c11 */ /* 0x004fc8000f8018ff */
[----:B------:R-:W-:-:S05]  /*1800*/  LEA.HI.X R13, R8, UR13, R9, 0x3, P0 ;  /* 0x0000000d080d7c11 */ /* 0x000fca00080f1c09 */
[----:B------:R-:W2:Y:S01]  /*1810*/  LDG.E.64 R8, desc[UR10][R12.64] ;  /* 0x0000000a0c087981 */ /* 0x000ea2000c1e1b00 */
[----:B------:R-:W-:Y:S02]  /*1820*/  IADD3 R2, P0, PT, R0, UR14, RZ ;  /* 0x0000000e00027c10 */ /* 0x000fe4000ff1e0ff */
[----:B------:R-:W-:Y:S02]  /*1830*/  SHF.R.U32.HI R20, RZ, 0x1d, R10 ;  /* 0x0000001dff147819 */ /* 0x000fe4000001160a */
[----:B------:R-:W-:Y:S02]  /*1840*/  IADD3 R14, P1, PT, R19, UR4, RZ ;  /* 0x00000004130e7c10 */ /* 0x000fe4000ff3e0ff */
[----:B------:R-:W-:Y:S02]  /*1850*/  IADD3.X R3, PT, PT, R22, UR15, RZ, P0, !PT ;  /* 0x0000000f16037c10 */ /* 0x000fe400087fe4ff */
[----:B------:R-:W-:-:S03]  /*1860*/  IADD3.X R15, PT, PT, R20, UR5, RZ, P1, !PT ;  /* 0x00000005140f7c10 */ /* 0x000fc60008ffe4ff */
[----:B--2---:R1:W-:Y:S04]  /*1870*/  STG.E.64 desc[UR10][R2.64], R8 ;  /* 0x0000000802007986 */ /* 0x0043e8000c101b0a */
[----:B0-----:R-:W2:Y:S02]  /*1880*/  LDG.E.64 R4, desc[UR10][R14.64] ;  /* 0x0000000a0e047981 */ /* 0x001ea4000c1e1b00 */
[----:B--2---:R-:W-:-:S04]  /*1890*/  LEA R10, P0, R4, UR12, 0x3 ;  /* 0x0000000c040a7c11 */ /* 0x004fc8000f8018ff */
[----:B------:R-:W-:-:S06]  /*18a0*/  LEA.HI.X R11, R4, UR13, R5, 0x3, P0 ;  /* 0x0000000d040b7c11 */ /* 0x000fcc00080f1c05 */
[----:B------:R-:W2:Y:S01]  /*18b0*/  LDG.E.64 R10, desc[UR10][R10.64] ;  /* 0x0000000a0a0a7981 */ /* 0x000ea2000c1e1b00 */
[----:B------:R-:W-:Y:S02]  /*18c0*/  IADD3 R4, P0, PT, R19, UR14, RZ ;  /* 0x0000000e13047c10 */ /* 0x000fe4000ff1e0ff */
[----:B------:R-:W-:Y:S02]  /*18d0*/  IADD3 R16, P1, PT, R18, UR4, RZ ;  /* 0x0000000412107c10 */ /* 0x000fe4000ff3e0ff */
[----:B------:R-:W-:Y:S02]  /*18e0*/  IADD3.X R5, PT, PT, R20, UR15, RZ, P0, !PT ;  /* 0x0000000f14057c10 */ /* 0x000fe400087fe4ff */
[----:B------:R-:W-:-:S03]  /*18f0*/  IADD3.X R17, PT, PT, R23, UR5, RZ, P1, !PT ;  /* 0x0000000517117c10 */ /* 0x000fc60008ffe4ff */
[----:B--2---:R0:W-:Y:S04]  /*1900*/  STG.E.64 desc[UR10][R4.64], R10 ;  /* 0x0000000a04007986 */ /* 0x0041e8000c101b0a */
[----:B------:R-:W2:Y:S02]  /*1910*/  LDG.E.64 R12, desc[UR10][R16.64] ;  /* 0x0000000a100c7981 */ /* 0x000ea4000c1e1b00 */
[----:B--2---:R-:W-:-:S04]  /*1920*/  LEA R20, P0, R12, UR12, 0x3 ;  /* 0x0000000c0c147c11 */ /* 0x004fc8000f8018ff */
[----:B------:R-:W-:-:S05]  /*1930*/  LEA.HI.X R21, R12, UR13, R13, 0x3, P0 ;  /* 0x0000000d0c157c11 */ /* 0x000fca00080f1c0d */
[----:B------:R-:W2:Y:S01]  /*1940*/  LDG.E.64 R12, desc[UR10][R20.64] ;  /* 0x0000000a140c7981 */ /* 0x000ea2000c1e1b00 */
[----:B-1----:R-:W-:-:S04]  /*1950*/  IADD3 R8, P0, PT, R18, UR14, RZ ;  /* 0x0000000e12087c10 */ /* 0x002fc8000ff1e0ff */
[----:B------:R-:W-:-:S05]  /*1960*/  IADD3.X R9, PT, PT, R23, UR15, RZ, P0, !PT ;  /* 0x0000000f17097c10 */ /* 0x000fca00087fe4ff */
[----:B--2---:R-:W-:Y:S01]  /*1970*/  STG.E.64 desc[UR10][R8.64], R12 ;  /* 0x0000000c08007986 */ /* 0x004fe2000c101b0a */
[----:B------:R-:W-:Y:S06]  /*1980*/  BAR.SYNC.DEFER_BLOCKING 0x0 ;  /* 0x0000000000007b1d */ /* 0x000fec0000010000 */
[----:B------:R-:W2:Y:S01]  /*1990*/  LDG.E.64 R2, desc[UR10][R2.64] ;  /* 0x0000000a02027981 */ /* 0x000ea2000c1e1b00 */
[----:B------:R-:W-:-:S04]  /*19a0*/  IADD3 R14, P0, PT, R0, UR12, RZ ;  /* 0x0000000c000e7c10 */ /* 0x000fc8000ff1e0ff */
[----:B------:R-:W-:-:S05]  /*19b0*/  IADD3.X R15, PT, PT, R22, UR13, RZ, P0, !PT ;  /* 0x0000000d160f7c10 */ /* 0x000fca00087fe4ff */
[----:B--2---:R-:W-:Y:S04]  /*19c0*/  STG.E.64 desc[UR10][R14.64], R2 ;  /* 0x000000020e007986 */ /* 0x004fe8000c101b0a */
[----:B0-----:R-:W2:Y:S01]  /*19d0*/  LDG.E.64 R4, desc[UR10][R4.64] ;  /* 0x0000000a04047981 */ /* 0x001ea2000c1e1b00 */
[----:B------:R-:W-:-:S03]  /*19e0*/  IADD3 R18, P0, PT, R18, UR12, RZ ;  /* 0x0000000c12127c10 */ /* 0x000fc6000ff1e0ff */
[----:B--2---:R-:W-:Y:S04]  /*19f0*/  STG.E.64 desc[UR10][R6.64], R4 ;  /* 0x0000000406007986 */ /* 0x004fe8000c101b0a */
[----:B------:R-:W2:Y:S01]  /*1a00*/  LDG.E.64 R10, desc[UR10][R8.64] ;  /* 0x0000000a080a7981 */ /* 0x000ea2000c1e1b00 */
[----:B------:R-:W-:-:S05]  /*1a10*/  IADD3.X R19, PT, PT, R23, UR13, RZ, P0, !PT ;  /* 0x0000000d17137c10 */ /* 0x000fca00087fe4ff */
[----:B--2---:R-:W-:Y:S01]  /*1a20*/  STG.E.64 desc[UR10][R18.64], R10 ;  /* 0x0000000a12007986 */ /* 0x004fe2000c101b0a */
[----:B------:R-:W-:Y:S06]  /*1a30*/  BAR.SYNC.DEFER_BLOCKING 0x0 ;  /* 0x0000000000007b1d */ /* 0x000fec0000010000 */
[----:B------:R-:W-:Y:S05]  /*1a40*/  EXIT ;  /* 0x000000000000794d */ /* 0x000fea0003800000 */
.L_x_24:
        /* <DEDUP_REMOVED lines=11> */
.L_x_26:


//--------------------- .nv.shared.reserved.0     --------------------------
	.section	.nv.shared.reserved.0,"aw",@nobits
	.weak		__nv_reservedSMEM_offset_0_alias
	.size		__nv_reservedSMEM_offset_0_alias, 0, 64
	.other		__nv_reservedSMEM_offset_0_alias,@"STO_CUDA_RESERVED_SHARED STV_DEFAULT"
__nv_reservedSMEM_offset_0_alias:
	.zero		0
	.zero		64


//--------------------- .nv.global                --------------------------
	.section	.nv.global,"aw",@nobits
.nv.global:
	.type		_ZN34_INTERNAL_645a31fe_4_k_cu_e23db3e06thrust24THRUST_300001_SM_1000_NS12placeholders2_8E,@object
	.size		_ZN34_INTERNAL_645a31fe_4_k_cu_e23db3e06thrust24THRUST_300001_SM_1000_NS12placeholders2_8E,(_ZN34_INTERNAL_645a31fe_4_k_cu_e23db3e04cuda3std3__436_GLOBAL__N__645a31fe_4_k_cu_e23db3e06ignoreE - _ZN34_INTERNAL_645a31fe_4_k_cu_e23db3e06thrust24THRUST_300001_SM_1000_NS12placeholders2_8E)
_ZN34_INTERNAL_645a31fe_4_k_cu_e23db3e06thrust24THRUST_300001_SM_1000_NS12placeholders2_8E:
	.zero		1
	.type		_ZN34_INTERNAL_645a31fe_4_k_cu_e23db3e04cuda3std3__436_GLOBAL__N__645a31fe_4_k_cu_e23db3e06ignoreE,@object
	.size		_ZN34_INTERNAL_645a31fe_4_k_cu_e23db3e04cuda3std3__436_GLOBAL__N__645a31fe_4_k_cu_e23db3e06ignoreE,(_ZN34_INTERNAL_645a31fe_4_k_cu_e23db3e04cuda3std6ranges3__45__cpo4dataE - _ZN34_INTERNAL_645a31fe_4_k_cu_e23db3e04cuda3std3__436_GLOBAL__N__645a31fe_4_k_cu_e23db3e06ignoreE)
_ZN34_INTERNAL_645a31fe_4_k_cu_e23db3e04cuda3std3__436_GLOBAL__N__645a31fe_4_k_cu_e23db3e06ignoreE:
	.zero		1
	.type		_ZN34_INTERNAL_645a31fe_4_k_cu_e23db3e04cuda3std6ranges3__45__cpo4dataE,@object
	.size		_ZN34_INTERNAL_645a31fe_4_k_cu_e23db3e04cuda3std6ranges3__45__cpo4dataE,(_ZN34_INTERNAL_645a31fe_4_k_cu_e23db3e06thrust24THRUST_300001_SM_1000_NS6system3cpp3parE - _ZN34_INTERNAL_645a31fe_4_k_cu_e23db3e04cuda3std6ranges3__45__cpo4dataE)
_ZN34_INTERNAL_645a31fe_4_k_cu_e23db3e04cuda3std6ranges3__45__cpo4dataE:
	.zero		1
	.type		_ZN34_INTERNAL_645a31fe_4_k_cu_e23db3e06thrust24THRUST_300001_SM_1000_NS6system3cpp3parE,@object
	.size		_ZN34_INTERNAL_645a31fe_4_k_cu_e23db3e06thrust24THRUST_300001_SM_1000_NS6system3cpp3parE,(_ZN34_INTERNAL_645a31fe_4_k_cu_e23db3e04cuda3std3__45__cpo5beginE - _ZN34_INTERNAL_645a31fe_4_k_cu_e23db3e06thrust24THRUST_300001_SM_1000_NS6system3cpp3parE)
_ZN34_INTERNAL_645a31fe_4_k_cu_e23db3e06thrust24THRUST_300001_SM_1000_NS6system3cpp3parE:
	.zero		1
	.type		_ZN34_INTERNAL_645a31fe_4_k_cu_e23db3e04cuda3std3__45__cpo5beginE,@object
	.size		_ZN34_INTERNAL_645a31fe_4_k_cu_e23db3e04cuda3std3__45__cpo5beginE,(_ZN34_INTERNAL_645a31fe_4_k_cu_e23db3e04cuda3std6ranges3__45__cpo5beginE - _ZN34_INTERNAL_645a31fe_4_k_cu_e23db3e04cuda3std3__45__cpo5beginE)
_ZN34_INTERNAL_645a31fe_4_k_cu_e23db3e04cuda3std3__45__cpo5beginE:
	.zero		1
	.type		_ZN34_INTERNAL_645a31fe_4_k_cu_e23db3e04cuda3std6ranges3__45__cpo5beginE,@object
	.size		_ZN34_INTERNAL_645a31fe_4_k_cu_e23db3e04cuda3std6ranges3__45__cpo5beginE,(_ZN34_INTERNAL_645a31fe_4_k_cu_e23db3e06thrust24THRUST_300001_SM_1000_NS6deviceE - _ZN34_INTERNAL_645a31fe_4_k_cu_e23db3e04cuda3std6ranges3__45__cpo5beginE)
_ZN34_INTERNAL_645a31fe_4_k_cu_e23db3e04cuda3std6ranges3__45__cpo5beginE:
	.zero		1
	.type		_ZN34_INTERNAL_645a31fe_4_k_cu_e23db3e06thrust24THRUST_300001_SM_1000_NS6deviceE,@object
	.size		_ZN34_INTERNAL_645a31fe_4_k_cu_e23db3e06thrust24THRUST_300001_SM_1000_NS6deviceE,(_ZN34_INTERNAL_645a31fe_4_k_cu_e23db3e04cuda3std3__47nulloptE - _ZN34_INTERNAL_645a31fe_4_k_cu_e23db3e06thrust24THRUST_300001_SM_1000_NS6deviceE)
_ZN34_INTERNAL_645a31fe_4_k_cu_e23db3e06thrust24THRUST_300001_SM_1000_NS6deviceE:
	.zero		1
	.type		_ZN34_INTERNAL_645a31fe_4_k_cu_e23db3e04cuda3std3__47nulloptE,@object
	.size		_ZN34_INTERNAL_645a31fe_4_k_cu_e23db3e04cuda3std3__47nulloptE,(_ZN34_INTERNAL_645a31fe_4_k_cu_e23db3e04cuda3std6ranges3__45__cpo8distanceE - _ZN34_INTERNAL_645a31fe_4_k_cu_e23db3e04cuda3std3__47nulloptE)
_ZN34_INTERNAL_645a31fe_4_k_cu_e23db3e04cuda3std3__47nulloptE:
	.zero		1
	.type		_ZN34_INTERNAL_645a31fe_4_k_cu_e23db3e04cuda3std6ranges3__45__cpo8distanceE,@object
	.size		_ZN34_INTERNAL_645a31fe_4_k_cu_e23db3e04cuda3std6ranges3__45__cpo8distanceE,(_ZN34_INTERNAL_645a31fe_4_k_cu_e23db3e06thrust24THRUST_300001_SM_1000_NS12placeholders2_4E - _ZN34_INTERNAL_645a31fe_4_k_cu_e23db3e04cuda3std6ranges3__45__cpo8distanceE)
_ZN34_INTERNAL_645a31fe_4_k_cu_e23db3e04cuda3std6ranges3__45__cpo8distanceE:
	.zero		1
	.type		_ZN34_INTERNAL_645a31fe_4_k_cu_e23db3e06thrust24THRUST_300001_SM_1000_NS12placeholders2_4E,@object
	.size		_ZN34_INTERNAL_645a31fe_4_k_cu_e23db3e06thrust24THRUST_300001_SM_1000_NS12placeholders2_4E,(_ZN34_INTERNAL_645a31fe_4_k_cu_e23db3e04cuda3std3__45__cpo6rbeginE - _ZN34_INTERNAL_645a31fe_4_k_cu_e23db3e06thrust24THRUST_300001_SM_1000_NS12placeholders2_4E)
_ZN34_INTERNAL_645a31fe_4_k_cu_e23db3e06thrust24THRUST_300001_SM_1000_NS12placeholders2_4E:
	.zero		1
	.type		_ZN34_INTERNAL_645a31fe_4_k_cu_e23db3e04cuda3std3__45__cpo6rbeginE,@object
	.size		_ZN34_INTERNAL_645a31fe_4_k_cu_e23db3e04cuda3std3__45__cpo6rbeginE,(_ZN34_INTERNAL_645a31fe_4_k_cu_e23db3e04cuda3std6ranges3__45__cpo7advanceE - _ZN34_INTERNAL_645a31fe_4_k_cu_e23db3e04cuda3std3__45__cpo6rbeginE)
_ZN34_INTERNAL_645a31fe_4_k_cu_e23db3e04cuda3std3__45__cpo6rbeginE:
	.zero		1
	.type		_ZN34_INTERNAL_645a31fe_4_k_cu_e23db3e04cuda3std6ranges3__45__cpo7advanceE,@object
	.size		_ZN34_INTERNAL_645a31fe_4_k_cu_e23db3e04cuda3std6ranges3__45__cpo7advanceE,(_ZN34_INTERNAL_645a31fe_4_k_cu_e23db3e06thrust24THRUST_300001_SM_1000_NS12placeholders3_10E - _ZN34_INTERNAL_645a31fe_4_k_cu_e23db3e04cuda3std6ranges3__45__cpo7advanceE)
_ZN34_INTERNAL_645a31fe_4_k_cu_e23db3e04cuda3std6ranges3__45__cpo7advanceE:
	.zero		1
	.type		_ZN34_INTERNAL_645a31fe_4_k_cu_e23db3e06thrust24THRUST_300001_SM_1000_NS12placeholders3_10E,@object
	.size		_ZN34_INTERNAL_645a31fe_4_k_cu_e23db3e06thrust24THRUST_300001_SM_1000_NS12placeholders3_10E,(_ZN34_INTERNAL_645a31fe_4_k_cu_e23db3e04cuda3std3__48in_placeE - _ZN34_INTERNAL_645a31fe_4_k_cu_e23db3e06thrust24THRUST_300001_SM_1000_NS12placeholders3_10E)
_ZN34_INTERNAL_645a31fe_4_k_cu_e23db3e06thrust24THRUST_300001_SM_1000_NS12placeholders3_10E:
	.zero		1
	.type		_ZN34_INTERNAL_645a31fe_4_k_cu_e23db3e04cuda3std3__48in_placeE,@object
	.size		_ZN34_INTERNAL_645a31fe_4_k_cu_e23db3e04cuda3std3__48in_placeE,(_ZN34_INTERNAL_645a31fe_4_k_cu_e23db3e04cuda3std6ranges3__45__cpo4sizeE - _ZN34_INTERNAL_645a31fe_4_k_cu_e23db3e04cuda3std3__48in_placeE)
_ZN34_INTERNAL_645a31fe_4_k_cu_e23db3e04cuda3std3__48in_placeE:
	.zero		1
	.type		_ZN34_INTERNAL_645a31fe_4_k_cu_e23db3e04cuda3std6ranges3__45__cpo4sizeE,@object
	.size		_ZN34_INTERNAL_645a31fe_4_k_cu_e23db3e04cuda3std6ranges3__45__cpo4sizeE,(_ZN34_INTERNAL_645a31fe_4_k_cu_e23db3e06thrust24THRUST_300001_SM_1000_NS12placeholders2_2E - _ZN34_INTERNAL_645a31fe_4_k_cu_e23db3e04cuda3std6ranges3__45__cpo4sizeE)
_ZN34_INTERNAL_645a31fe_4_k_cu_e23db3e04cuda3std6ranges3__45__cpo4sizeE:
	.zero		1
	.type		_ZN34_INTERNAL_645a31fe_4_k_cu_e23db3e06thrust24THRUST_300001_SM_1000_NS12placeholders2_2E,@object
	.size		_ZN34_INTERNAL_645a31fe_4_k_cu_e23db3e06thrust24THRUST_300001_SM_1000_NS12placeholders2_2E,(_ZN34_INTERNAL_645a31fe_4_k_cu_e23db3e04cuda3std3__45__cpo6cbeginE - _ZN34_INTERNAL_645a31fe_4_k_cu_e23db3e06thrust24THRUST_300001_SM_1000_NS12placeholders2_2E)
_ZN34_INTERNAL_645a31fe_4_k_cu_e23db3e06thrust24THRUST_300001_SM_1000_NS12placeholders2_2E:
	.zero		1
	.type		_ZN34_INTERNAL_645a31fe_4_k_cu_e23db3e04cuda3std3__45__cpo6cbeginE,@object
	.size		_ZN34_INTERNAL_645a31fe_4_k_cu_e23db3e04cuda3std3__45__cpo6cbeginE,(_ZN34_INTERNAL_645a31fe_4_k_cu_e23db3e04cuda3std6ranges3__45__cpo6cbeginE - _ZN34_INTERNAL_645a31fe_4_k_cu_e23db3e04cuda3std3__45__cpo6cbeginE)
_ZN34_INTERNAL_645a31fe_4_k_cu_e23db3e04cuda3std3__45__cpo6cbeginE:
	.zero		1
	.type		_ZN34_INTERNAL_645a31fe_4_k_cu_e23db3e04cuda3std6ranges3__45__cpo6cbeginE,@object
	.size		_ZN34_INTERNAL_645a31fe_4_k_cu_e23db3e04cuda3std6ranges3__45__cpo6cbeginE,(_ZN34_INTERNAL_645a31fe_4_k_cu_e23db3e06thrust24THRUST_300001_SM_1000_NS12placeholders2_6E - _ZN34_INTERNAL_645a31fe_4_k_cu_e23db3e04cuda3std6ranges3__45__cpo6cbeginE)
_ZN34_INTERNAL_645a31fe_4_k_cu_e23db3e04cuda3std6ranges3__45__cpo6cbeginE:
	.zero		1
	.type		_ZN34_INTERNAL_645a31fe_4_k_cu_e23db3e06thrust24THRUST_300001_SM_1000_NS12placeholders2_6E,@object
	.size		_ZN34_INTERNAL_645a31fe_4_k_cu_e23db3e06thrust24THRUST_300001_SM_1000_NS12placeholders2_6E,(_ZN34_INTERNAL_645a31fe_4_k_cu_e23db3e04cuda3std3__45__cpo7crbeginE - _ZN34_INTERNAL_645a31fe_4_k_cu_e23db3e06thrust24THRUST_300001_SM_1000_NS12placeholders2_6E)
_ZN34_INTERNAL_645a31fe_4_k_cu_e23db3e06thrust24THRUST_300001_SM_1000_NS12placeholders2_6E:
	.zero		1
	.type		_ZN34_INTERNAL_645a31fe_4_k_cu_e23db3e04cuda3std3__45__cpo7crbeginE,@object
	.size		_ZN34_INTERNAL_645a31fe_4_k_cu_e23db3e04cuda3std3__45__cpo7crbeginE,(_ZN34_INTERNAL_645a31fe_4_k_cu_e23db3e04cuda3std6ranges3__45__cpo4nextE - _ZN34_INTERNAL_645a31fe_4_k_cu_e23db3e04cuda3std3__45__cpo7crbeginE)
_ZN34_INTERNAL_645a31fe_4_k_cu_e23db3e04cuda3std3__45__cpo7crbeginE:
	.zero		1
	.type		_ZN34_INTERNAL_645a31fe_4_k_cu_e23db3e04cuda3std6ranges3__45__cpo4nextE,@object
	.size		_ZN34_INTERNAL_645a31fe_4_k_cu_e23db3e04cuda3std6ranges3__45__cpo4nextE,(_ZN34_INTERNAL_645a31fe_4_k_cu_e23db3e04cuda3std6ranges3__45__cpo4swapE - _ZN34_INTERNAL_645a31fe_4_k_cu_e23db3e04cuda3std6ranges3__45__cpo4nextE)
_ZN34_INTERNAL_645a31fe_4_k_cu_e23db3e04cuda3std6ranges3__45__cpo4nextE:
	.zero		1
	.type		_ZN34_INTERNAL_645a31fe_4_k_cu_e23db3e04cuda3std6ranges3__45__cpo4swapE,@object
	.size		_ZN34_INTERNAL_645a31fe_4_k_cu_e23db3e04cuda3std6ranges3__45__cpo4swapE,(_ZN34_INTERNAL_645a31fe_4_k_cu_e23db3e06thrust24THRUST_300001_SM_1000_NS8cuda_cub10par_nosyncE - _ZN34_INTERNAL_645a31fe_4_k_cu_e23db3e04cuda3std6ranges3__45__cpo4swapE)
_ZN34_INTERNAL_645a31fe_4_k_cu_e23db3e04cuda3std6ranges3__45__cpo4swapE:
	.zero		1
	.type		_ZN34_INTERNAL_645a31fe_4_k_cu_e23db3e06thrust24THRUST_300001_SM_1000_NS8cuda_cub10par_nosyncE,@object
	.size		_ZN34_INTERNAL_645a31fe_4_k_cu_e23db3e06thrust24THRUST_300001_SM_1000_NS8cuda_cub10par_nosyncE,(_ZN34_INTERNAL_645a31fe_4_k_cu_e23db3e06thrust24THRUST_300001_SM_1000_NS3seqE - _ZN34_INTERNAL_645a31fe_4_k_cu_e23db3e06thrust24THRUST_300001_SM_1000_NS8cuda_cub10par_nosyncE)
_ZN34_INTERNAL_645a31fe_4_k_cu_e23db3e06thrust24THRUST_300001_SM_1000_NS8cuda_cub10par_nosyncE:
	.zero		1
	.type		_ZN34_INTERNAL_645a31fe_4_k_cu_e23db3e06thrust24THRUST_300001_SM_1000_NS3seqE,@object
	.size		_ZN34_INTERNAL_645a31fe_4_k_cu_e23db3e06thrust24THRUST_300001_SM_1000_NS3seqE,(_ZN34_INTERNAL_645a31fe_4_k_cu_e23db3e04cuda3std3__420unreachable_sentinelE - _ZN34_INTERNAL_645a31fe_4_k_cu_e23db3e06thrust24THRUST_300001_SM_1000_NS3seqE)
_ZN34_INTERNAL_645a31fe_4_k_cu_e23db3e06thrust24THRUST_300001_SM_1000_NS3seqE:
	.zero		1
	.type		_ZN34_INTERNAL_645a31fe_4_k_cu_e23db3e04cuda3std3__420unreachable_sentinelE,@object
	.size		_ZN34_INTERNAL_645a31fe_4_k_cu_e23db3e04cuda3std3__420unreachable_sentinelE,(_ZN34_INTERNAL_645a31fe_4_k_cu_e23db3e04cuda3std6ranges3__45__cpo5ssizeE - _ZN34_INTERNAL_645a31fe_4_k_cu_e23db3e04cuda3std3__420unreachable_sentinelE)
_ZN34_INTERNAL_645a31fe_4_k_cu_e23db3e04cuda3std3__420unreachable_sentinelE:
	.zero		1
	.type		_ZN34_INTERNAL_645a31fe_4_k_cu_e23db3e04cuda3std6ranges3__45__cpo5ssizeE,@object
	.size		_ZN34_INTERNAL_645a31fe_4_k_cu_e23db3e04cuda3std6ranges3__45__cpo5ssizeE,(_ZN34_INTERNAL_645a31fe_4_k_cu_e23db3e06thrust24THRUST_300001_SM_1000_NS12placeholders2_3E - _ZN34_INTERNAL_645a31fe_4_k_cu_e23db3e04cuda3std6ranges3__45__cpo5ssizeE)
_ZN34_INTERNAL_645a31fe_4_k_cu_e23db3e04cuda3std6ranges3__45__cpo5ssizeE:
	.zero		1
	.type		_ZN34_INTERNAL_645a31fe_4_k_cu_e23db3e06thrust24THRUST_300001_SM_1000_NS12placeholders2_3E,@object
	.size		_ZN34_INTERNAL_645a31fe_4_k_cu_e23db3e06thrust24THRUST_300001_SM_1000_NS12placeholders2_3E,(_ZN34_INTERNAL_645a31fe_4_k_cu_e23db3e04cuda3std3__45__cpo4cendE - _ZN34_INTERNAL_645a31fe_4_k_cu_e23db3e06thrust24THRUST_300001_SM_1000_NS12placeholders2_3E)
_ZN34_INTERNAL_645a31fe_4_k_cu_e23db3e06thrust24THRUST_300001_SM_1000_NS12placeholders2_3E:
	.zero		1
	.type		_ZN34_INTERNAL_645a31fe_4_k_cu_e23db3e04cuda3std3__45__cpo4cendE,@object
	.size		_ZN34_INTERNAL_645a31fe_4_k_cu_e23db3e04cuda3std3__45__cpo4cendE,(_ZN34_INTERNAL_645a31fe_4_k_cu_e23db3e04cuda3std6ranges3__45__cpo4cendE - _ZN34_INTERNAL_645a31fe_4_k_cu_e23db3e04cuda3std3__45__cpo4cendE)
_ZN34_INTERNAL_645a31fe_4_k_cu_e23db3e04cuda3std3__45__cpo4cendE:
	.zero		1
	.type		_ZN34_INTERNAL_645a31fe_4_k_cu_e23db3e04cuda3std6ranges3__45__cpo4cendE,@object
	.size		_ZN34_INTERNAL_645a31fe_4_k_cu_e23db3e04cuda3std6ranges3__45__cpo4cendE,(_ZN34_INTERNAL_645a31fe_4_k_cu_e23db3e06thrust24THRUST_300001_SM_1000_NS12placeholders2_7E - _ZN34_INTERNAL_645a31fe_4_k_cu_e23db3e04cuda3std6ranges3__45__cpo4cendE)
_ZN34_INTERNAL_645a31fe_4_k_cu_e23db3e04cuda3std6ranges3__45__cpo4cendE:
	.zero		1
	.type		_ZN34_INTERNAL_645a31fe_4_k_cu_e23db3e06thrust24THRUST_300001_SM_1000_NS12placeholders2_7E,@object
	.size		_ZN34_INTERNAL_645a31fe_4_k_cu_e23db3e06thrust24THRUST_300001_SM_1000_NS12placeholders2_7E,(_ZN34_INTERNAL_645a31fe_4_k_cu_e23db3e04cuda3std3__45__cpo5crendE - _ZN34_INTERNAL_645a31fe_4_k_cu_e23db3e06thrust24THRUST_300001_SM_1000_NS12placeholders2_7E)
_ZN34_INTERNAL_645a31fe_4_k_cu_e23db3e06thrust24THRUST_300001_SM_1000_NS12placeholders2_7E:
	.zero		1
	.type		_ZN34_INTERNAL_645a31fe_4_k_cu_e23db3e04cuda3std3__45__cpo5crendE,@object
	.size		_ZN34_INTERNAL_645a31fe_4_k_cu_e23db3e04cuda3std3__45__cpo5crendE,(_ZN34_INTERNAL_645a31fe_4_k_cu_e23db3e04cuda3std6ranges3__45__cpo4prevE - _ZN34_INTERNAL_645a31fe_4_k_cu_e23db3e04cuda3std3__45__cpo5crendE)
_ZN34_INTERNAL_645a31fe_4_k_cu_e23db3e04cuda3std3__45__cpo5crendE:
	.zero		1
	.type		_ZN34_INTERNAL_645a31fe_4_k_cu_e23db3e04cuda3std6ranges3__45__cpo4prevE,@object
	.size		_ZN34_INTERNAL_645a31fe_4_k_cu_e23db3e04cuda3std6ranges3__45__cpo4prevE,(_ZN34_INTERNAL_645a31fe_4_k_cu_e23db3e04cuda3std6ranges3__45__cpo9iter_moveE - _ZN34_INTERNAL_645a31fe_4_k_cu_e23db3e04cuda3std6ranges3__45__cpo4prevE)
_ZN34_INTERNAL_645a31fe_4_k_cu_e23db3e04cuda3std6ranges3__45__cpo4prevE:
	.zero		1
	.type		_ZN34_INTERNAL_645a31fe_4_k_cu_e23db3e04cuda3std6ranges3__45__cpo9iter_moveE,@object
	.size		_ZN34_INTERNAL_645a31fe_4_k_cu_e23db3e04cuda3std6ranges3__45__cpo9iter_moveE,(_ZN34_INTERNAL_645a31fe_4_k_cu_e23db3e06thrust24THRUST_300001_SM_1000_NS6system6detail10sequential3seqE - _ZN34_INTERNAL_645a31fe_4_k_cu_e23db3e04cuda3std6ranges3__45__cpo9iter_moveE)
_ZN34_INTERNAL_645a31fe_4_k_cu_e23db3e04cuda3std6ranges3__45__cpo9iter_moveE:
	.zero		1
	.type		_ZN34_INTERNAL_645a31fe_4_k_cu_e23db3e06thrust24THRUST_300001_SM_1000_NS6system6detail10sequential3seqE,@object
	.size		_ZN34_INTERNAL_645a31fe_4_k_cu_e23db3e06thrust24THRUST_300001_SM_1000_NS6system6detail10sequential3seqE,(_ZN34_INTERNAL_645a31fe_4_k_cu_e23db3e06thrust24THRUST_300001_SM_1000_NS12placeholders2_9E - _ZN34_INTERNAL_645a31fe_4_k_cu_e23db3e06thrust24THRUST_300001_SM_1000_NS6system6detail10sequential3seqE)
_ZN34_INTERNAL_645a31fe_4_k_cu_e23db3e06thrust24THRUST_300001_SM_1000_NS6system6detail10sequential3seqE:
	.zero		1
	.type		_ZN34_INTERNAL_645a31fe_4_k_cu_e23db3e06thrust24THRUST_300001_SM_1000_NS12placeholders2_9E,@object
	.size		_ZN34_INTERNAL_645a31fe_4_k_cu_e23db3e06thrust24THRUST_300001_SM_1000_NS12placeholders2_9E,(_ZN34_INTERNAL_645a31fe_4_k_cu_e23db3e04cuda3std3__419piecewise_constructE - _ZN34_INTERNAL_645a31fe_4_k_cu_e23db3e06thrust24THRUST_300001_SM_1000_NS12placeholders2_9E)
_ZN34_INTERNAL_645a31fe_4_k_cu_e23db3e06thrust24THRUST_300001_SM_1000_NS12placeholders2_9E:
	.zero		1
	.type		_ZN34_INTERNAL_645a31fe_4_k_cu_e23db3e04cuda3std3__419piecewise_constructE,@object
	.size		_ZN34_INTERNAL_645a31fe_4_k_cu_e23db3e04cuda3std3__419piecewise_constructE,(_ZN34_INTERNAL_645a31fe_4_k_cu_e23db3e04cuda3std6ranges3__45__cpo5cdataE - _ZN34_INTERNAL_645a31fe_4_k_cu_e23db3e04cuda3std3__419piecewise_constructE)
_ZN34_INTERNAL_645a31fe_4_k_cu_e23db3e04cuda3std3__419piecewise_constructE:
	.zero		1
	.type		_ZN34_INTERNAL_645a31fe_4_k_cu_e23db3e04cuda3std6ranges3__45__cpo5cdataE,@object
	.size		_ZN34_INTERNAL_645a31fe_4_k_cu_e23db3e04cuda3std6ranges3__45__cpo5cdataE,(_ZN34_INTERNAL_645a31fe_4_k_cu_e23db3e06thrust24THRUST_300001_SM_1000_NS12placeholders2_1E - _ZN34_INTERNAL_645a31fe_4_k_cu_e23db3e04cuda3std6ranges3__45__cpo5cdataE)
_ZN34_INTERNAL_645a31fe_4_k_cu_e23db3e04cuda3std6ranges3__45__cpo5cdataE:
	.zero		1
	.type		_ZN34_INTERNAL_645a31fe_4_k_cu_e23db3e06thrust24THRUST_300001_SM_1000_NS12placeholders2_1E,@object
	.size		_ZN34_INTERNAL_645a31fe_4_k_cu_e23db3e06thrust24THRUST_300001_SM_1000_NS12placeholders2_1E,(_ZN34_INTERNAL_645a31fe_4_k_cu_e23db3e04cuda3std3__45__cpo3endE - _ZN34_INTERNAL_645a31fe_4_k_cu_e23db3e06thrust24THRUST_300001_SM_1000_NS12placeholders2_1E)
_ZN34_INTERNAL_645a31fe_4_k_cu_e23db3e06thrust24THRUST_300001_SM_1000_NS12placeholders2_1E:
	.zero		1
	.type		_ZN34_INTERNAL_645a31fe_4_k_cu_e23db3e04cuda3std3__45__cpo3endE,@object
	.size		_ZN34_INTERNAL_645a31fe_4_k_cu_e23db3e04cuda3std3__45__cpo3endE,(_ZN34_INTERNAL_645a31fe_4_k_cu_e23db3e04cuda3std6ranges3__45__cpo3endE - _ZN34_INTERNAL_645a31fe_4_k_cu_e23db3e04cuda3std3__45__cpo3endE)
_ZN34_INTERNAL_645a31fe_4_k_cu_e23db3e04cuda3std3__45__cpo3endE:
	.zero		1
	.type		_ZN34_INTERNAL_645a31fe_4_k_cu_e23db3e04cuda3std6ranges3__45__cpo3endE,@object
	.size		_ZN34_INTERNAL_645a31fe_4_k_cu_e23db3e04cuda3std6ranges3__45__cpo3endE,(_ZN34_INTERNAL_645a31fe_4_k_cu_e23db3e06thrust24THRUST_300001_SM_1000_NS12placeholders2_5E - _ZN34_INTERNAL_645a31fe_4_k_cu_e23db3e04cuda3std6ranges3__45__cpo3endE)
_ZN34_INTERNAL_645a31fe_4_k_cu_e23db3e04cuda3std6ranges3__45__cpo3endE:
	.zero		1
	.type		_ZN34_INTERNAL_645a31fe_4_k_cu_e23db3e06thrust24THRUST_300001_SM_1000_NS12placeholders2_5E,@object
	.size		_ZN34_INTERNAL_645a31fe_4_k_cu_e23db3e06thrust24THRUST_300001_SM_1000_NS12placeholders2_5E,(_ZN34_INTERNAL_645a31fe_4_k_cu_e23db3e04cuda3std3__45__cpo4rendE - _ZN34_INTERNAL_645a31fe_4_k_cu_e23db3e06thrust24THRUST_300001_SM_1000_NS12placeholders2_5E)
_ZN34_INTERNAL_645a31fe_4_k_cu_e23db3e06thrust24THRUST_300001_SM_1000_NS12placeholders2_5E:
	.zero		1
	.type		_ZN34_INTERNAL_645a31fe_4_k_cu_e23db3e04cuda3std3__45__cpo4rendE,@object
	.size		_ZN34_INTERNAL_645a31fe_4_k_cu_e23db3e04cuda3std3__45__cpo4rendE,(_ZN34_INTERNAL_645a31fe_4_k_cu_e23db3e04cuda3std6ranges3__45__cpo9iter_swapE - _ZN34_INTERNAL_645a31fe_4_k_cu_e23db3e04cuda3std3__45__cpo4rendE)
_ZN34_INTERNAL_645a31fe_4_k_cu_e23db3e04cuda3std3__45__cpo4rendE:
	.zero		1
	.type		_ZN34_INTERNAL_645a31fe_4_k_cu_e23db3e04cuda3std6ranges3__45__cpo9iter_swapE,@object
	.size		_ZN34_INTERNAL_645a31fe_4_k_cu_e23db3e04cuda3std6ranges3__45__cpo9iter_swapE,(_ZN34_INTERNAL_645a31fe_4_k_cu_e23db3e04cuda3std3__48unexpectE - _ZN34_INTERNAL_645a31fe_4_k_cu_e23db3e04cuda3std6ranges3__45__cpo9iter_swapE)
_ZN34_INTERNAL_645a31fe_4_k_cu_e23db3e04cuda3std6ranges3__45__cpo9iter_swapE:
	.zero		1
	.type		_ZN34_INTERNAL_645a31fe_4_k_cu_e23db3e04cuda3std3__48unexpectE,@object
	.size		_ZN34_INTERNAL_645a31fe_4_k_cu_e23db3e04cuda3std3__48unexpectE,(_ZN34_INTERNAL_645a31fe_4_k_cu_e23db3e06thrust24THRUST_300001_SM_1000_NS8cuda_cub3parE - _ZN34_INTERNAL_645a31fe_4_k_cu_e23db3e04cuda3std3__48unexpectE)
_ZN34_INTERNAL_645a31fe_4_k_cu_e23db3e04cuda3std3__48unexpectE:
	.zero		1
	.type		_ZN34_INTERNAL_645a31fe_4_k_cu_e23db3e06thrust24THRUST_300001_SM_1000_NS8cuda_cub3parE,@object
	.size		_ZN34_INTERNAL_645a31fe_4_k_cu_e23db3e06thrust24THRUST_300001_SM_1000_NS8cuda_cub3parE,(.L_29 - _ZN34_INTERNAL_645a31fe_4_k_cu_e23db3e06thrust24THRUST_300001_SM_1000_NS8cuda_cub3parE)
_ZN34_INTERNAL_645a31fe_4_k_cu_e23db3e06thrust24THRUST_300001_SM_1000_NS8cuda_cub3parE:
	.zero		1
.L_29:


//--------------------- .nv.shared._Z9cspincudaPmS_P10SORTSTRUCTS1_ --------------------------
	.section	.nv.shared._Z9cspincudaPmS_P10SORTSTRUCTS1_,"aw",@nobits
	.sectionflags	@""
	.align	8
.nv.shared._Z9cspincudaPmS_P10SORTSTRUCTS1_:
	.zero		5640


//--------------------- .nv.constant0._ZN3cub18CUB_300001_SM_10006detail11EmptyKernelIvEEvv --------------------------
	.section	.nv.constant0._ZN3cub18CUB_300001_SM_10006detail11EmptyKernelIvEEvv,"a",@progbits
	.sectionflags	@""
	.align	4
.nv.constant0._ZN3cub18CUB_300001_SM_10006detail11EmptyKernelIvEEvv:
	.zero		896


//--------------------- .nv.constant0._Z9cspincudaPmS_P10SORTSTRUCTS1_ --------------------------
	.section	.nv.constant0._Z9cspincudaPmS_P10SORTSTRUCTS1_,"a",@progbits
	.sectionflags	@""
	.align	4
.nv.constant0._Z9cspincudaPmS_P10SORTSTRUCTS1_:
	.zero		928


//--------------------- SYMBOLS --------------------------

	.type		.nv.reservedSmem.offset0,@object
	.size		.nv.reservedSmem.offset0,0x4
	.type		.nv.reservedSmem.cap,@object
	.size		.nv.reservedSmem.cap,0x4
